//
// Generated by NVIDIA NVVM Compiler
//
// Compiler Build ID: CL-36424714
// Cuda compilation tools, release 13.0, V13.0.88
// Based on NVVM 20.0.0
//

.version 9.0
.target sm_100
.address_size 64

	// .globl	_Z16sumaMatrixKernelPfS_S_i

.visible .entry _Z16sumaMatrixKernelPfS_S_i(
	.param .u64 .ptr .align 1 _Z16sumaMatrixKernelPfS_S_i_param_0,
	.param .u64 .ptr .align 1 _Z16sumaMatrixKernelPfS_S_i_param_1,
	.param .u64 .ptr .align 1 _Z16sumaMatrixKernelPfS_S_i_param_2,
	.param .u32 _Z16sumaMatrixKernelPfS_S_i_param_3
)
{
	.reg .pred 	%p<2>;
	.reg .b32 	%r<7>;
	.reg .b32 	%f<4>;
	.reg .b64 	%rd<11>;

	ld.param.u64 	%rd1, [_Z16sumaMatrixKernelPfS_S_i_param_0];
	ld.param.u64 	%rd2, [_Z16sumaMatrixKernelPfS_S_i_param_1];
	ld.param.u64 	%rd3, [_Z16sumaMatrixKernelPfS_S_i_param_2];
	ld.param.u32 	%r2, [_Z16sumaMatrixKernelPfS_S_i_param_3];
	mov.u32 	%r3, %tid.x;
	mov.u32 	%r4, %ntid.x;
	mov.u32 	%r5, %ctaid.x;
	mad.lo.s32 	%r1, %r4, %r5, %r3;
	mul.lo.s32 	%r6, %r2, %r2;
	setp.ge.s32 	%p1, %r1, %r6;
	@%p1 bra 	$L__BB0_2;
	cvta.to.global.u64 	%rd4, %rd1;
	cvta.to.global.u64 	%rd5, %rd2;
	cvta.to.global.u64 	%rd6, %rd3;
	mul.wide.s32 	%rd7, %r1, 4;
	add.s64 	%rd8, %rd4, %rd7;
	ld.global.f32 	%f1, [%rd8];
	add.s64 	%rd9, %rd5, %rd7;
	ld.global.f32 	%f2, [%rd9];
	add.f32 	%f3, %f1, %f2;
	add.s64 	%rd10, %rd6, %rd7;
	st.global.f32 	[%rd10], %f3;
$L__BB0_2:
	ret;

}
	// .globl	_Z19sumaMatrixKernelRowPfS_S_i
.visible .entry _Z19sumaMatrixKernelRowPfS_S_i(
	.param .u64 .ptr .align 1 _Z19sumaMatrixKernelRowPfS_S_i_param_0,
	.param .u64 .ptr .align 1 _Z19sumaMatrixKernelRowPfS_S_i_param_1,
	.param .u64 .ptr .align 1 _Z19sumaMatrixKernelRowPfS_S_i_param_2,
	.param .u32 _Z19sumaMatrixKernelRowPfS_S_i_param_3
)
{
	.reg .pred 	%p<12>;
	.reg .b32 	%r<37>;
	.reg .b32 	%f<88>;
	.reg .b64 	%rd<26>;

	ld.param.u64 	%rd7, [_Z19sumaMatrixKernelRowPfS_S_i_param_0];
	ld.param.u64 	%rd8, [_Z19sumaMatrixKernelRowPfS_S_i_param_1];
	ld.param.u64 	%rd9, [_Z19sumaMatrixKernelRowPfS_S_i_param_2];
	ld.param.u32 	%r23, [_Z19sumaMatrixKernelRowPfS_S_i_param_3];
	cvta.to.global.u64 	%rd1, %rd9;
	cvta.to.global.u64 	%rd2, %rd8;
	cvta.to.global.u64 	%rd3, %rd7;
	mov.u32 	%r24, %tid.x;
	mov.u32 	%r25, %ntid.x;
	mov.u32 	%r26, %ctaid.x;
	mad.lo.s32 	%r1, %r25, %r26, %r24;
	setp.ge.s32 	%p1, %r1, %r23;
	setp.lt.s32 	%p2, %r23, 1;
	or.pred  	%p3, %p1, %p2;
	@%p3 bra 	$L__BB1_13;
	mul.lo.s32 	%r2, %r23, %r1;
	and.b32  	%r3, %r23, 15;
	setp.lt.u32 	%p4, %r23, 16;
	mov.b32 	%r33, 0;
	@%p4 bra 	$L__BB1_4;
	and.b32  	%r33, %r23, 2147483632;
	neg.s32 	%r31, %r33;
	add.s64 	%rd4, %rd3, 32;
	add.s64 	%rd5, %rd2, 32;
	add.s64 	%rd6, %rd1, 32;
	mov.u32 	%r30, %r2;
$L__BB1_3:
	.pragma "nounroll";
	mul.wide.s32 	%rd10, %r30, 4;
	add.s64 	%rd11, %rd4, %rd10;
	add.s64 	%rd12, %rd5, %rd10;
	add.s64 	%rd13, %rd6, %rd10;
	ld.global.f32 	%f1, [%rd11+-32];
	ld.global.f32 	%f2, [%rd12+-32];
	add.f32 	%f3, %f1, %f2;
	st.global.f32 	[%rd13+-32], %f3;
	ld.global.f32 	%f4, [%rd11+-28];
	ld.global.f32 	%f5, [%rd12+-28];
	add.f32 	%f6, %f4, %f5;
	st.global.f32 	[%rd13+-28], %f6;
	ld.global.f32 	%f7, [%rd11+-24];
	ld.global.f32 	%f8, [%rd12+-24];
	add.f32 	%f9, %f7, %f8;
	st.global.f32 	[%rd13+-24], %f9;
	ld.global.f32 	%f10, [%rd11+-20];
	ld.global.f32 	%f11, [%rd12+-20];
	add.f32 	%f12, %f10, %f11;
	st.global.f32 	[%rd13+-20], %f12;
	ld.global.f32 	%f13, [%rd11+-16];
	ld.global.f32 	%f14, [%rd12+-16];
	add.f32 	%f15, %f13, %f14;
	st.global.f32 	[%rd13+-16], %f15;
	ld.global.f32 	%f16, [%rd11+-12];
	ld.global.f32 	%f17, [%rd12+-12];
	add.f32 	%f18, %f16, %f17;
	st.global.f32 	[%rd13+-12], %f18;
	ld.global.f32 	%f19, [%rd11+-8];
	ld.global.f32 	%f20, [%rd12+-8];
	add.f32 	%f21, %f19, %f20;
	st.global.f32 	[%rd13+-8], %f21;
	ld.global.f32 	%f22, [%rd11+-4];
	ld.global.f32 	%f23, [%rd12+-4];
	add.f32 	%f24, %f22, %f23;
	st.global.f32 	[%rd13+-4], %f24;
	ld.global.f32 	%f25, [%rd11];
	ld.global.f32 	%f26, [%rd12];
	add.f32 	%f27, %f25, %f26;
	st.global.f32 	[%rd13], %f27;
	ld.global.f32 	%f28, [%rd11+4];
	ld.global.f32 	%f29, [%rd12+4];
	add.f32 	%f30, %f28, %f29;
	st.global.f32 	[%rd13+4], %f30;
	ld.global.f32 	%f31, [%rd11+8];
	ld.global.f32 	%f32, [%rd12+8];
	add.f32 	%f33, %f31, %f32;
	st.global.f32 	[%rd13+8], %f33;
	ld.global.f32 	%f34, [%rd11+12];
	ld.global.f32 	%f35, [%rd12+12];
	add.f32 	%f36, %f34, %f35;
	st.global.f32 	[%rd13+12], %f36;
	ld.global.f32 	%f37, [%rd11+16];
	ld.global.f32 	%f38, [%rd12+16];
	add.f32 	%f39, %f37, %f38;
	st.global.f32 	[%rd13+16], %f39;
	ld.global.f32 	%f40, [%rd11+20];
	ld.global.f32 	%f41, [%rd12+20];
	add.f32 	%f42, %f40, %f41;
	st.global.f32 	[%rd13+20], %f42;
	ld.global.f32 	%f43, [%rd11+24];
	ld.global.f32 	%f44, [%rd12+24];
	add.f32 	%f45, %f43, %f44;
	st.global.f32 	[%rd13+24], %f45;
	ld.global.f32 	%f46, [%rd11+28];
	ld.global.f32 	%f47, [%rd12+28];
	add.f32 	%f48, %f46, %f47;
	st.global.f32 	[%rd13+28], %f48;
	add.s32 	%r31, %r31, 16;
	add.s32 	%r30, %r30, 16;
	setp.ne.s32 	%p5, %r31, 0;
	@%p5 bra 	$L__BB1_3;
$L__BB1_4:
	setp.eq.s32 	%p6, %r3, 0;
	@%p6 bra 	$L__BB1_13;
	and.b32  	%r11, %r23, 7;
	setp.lt.u32 	%p7, %r3, 8;
	@%p7 bra 	$L__BB1_7;
	add.s32 	%r28, %r33, %r2;
	mul.wide.s32 	%rd14, %r28, 4;
	add.s64 	%rd15, %rd3, %rd14;
	ld.global.f32 	%f49, [%rd15];
	add.s64 	%rd16, %rd2, %rd14;
	ld.global.f32 	%f50, [%rd16];
	add.f32 	%f51, %f49, %f50;
	add.s64 	%rd17, %rd1, %rd14;
	st.global.f32 	[%rd17], %f51;
	ld.global.f32 	%f52, [%rd15+4];
	ld.global.f32 	%f53, [%rd16+4];
	add.f32 	%f54, %f52, %f53;
	st.global.f32 	[%rd17+4], %f54;
	ld.global.f32 	%f55, [%rd15+8];
	ld.global.f32 	%f56, [%rd16+8];
	add.f32 	%f57, %f55, %f56;
	st.global.f32 	[%rd17+8], %f57;
	ld.global.f32 	%f58, [%rd15+12];
	ld.global.f32 	%f59, [%rd16+12];
	add.f32 	%f60, %f58, %f59;
	st.global.f32 	[%rd17+12], %f60;
	ld.global.f32 	%f61, [%rd15+16];
	ld.global.f32 	%f62, [%rd16+16];
	add.f32 	%f63, %f61, %f62;
	st.global.f32 	[%rd17+16], %f63;
	ld.global.f32 	%f64, [%rd15+20];
	ld.global.f32 	%f65, [%rd16+20];
	add.f32 	%f66, %f64, %f65;
	st.global.f32 	[%rd17+20], %f66;
	ld.global.f32 	%f67, [%rd15+24];
	ld.global.f32 	%f68, [%rd16+24];
	add.f32 	%f69, %f67, %f68;
	st.global.f32 	[%rd17+24], %f69;
	ld.global.f32 	%f70, [%rd15+28];
	ld.global.f32 	%f71, [%rd16+28];
	add.f32 	%f72, %f70, %f71;
	st.global.f32 	[%rd17+28], %f72;
	add.s32 	%r33, %r33, 8;
$L__BB1_7:
	setp.eq.s32 	%p8, %r11, 0;
	@%p8 bra 	$L__BB1_13;
	and.b32  	%r14, %r23, 3;
	setp.lt.u32 	%p9, %r11, 4;
	@%p9 bra 	$L__BB1_10;
	add.s32 	%r29, %r33, %r2;
	mul.wide.s32 	%rd18, %r29, 4;
	add.s64 	%rd19, %rd3, %rd18;
	ld.global.f32 	%f73, [%rd19];
	add.s64 	%rd20, %rd2, %rd18;
	ld.global.f32 	%f74, [%rd20];
	add.f32 	%f75, %f73, %f74;
	add.s64 	%rd21, %rd1, %rd18;
	st.global.f32 	[%rd21], %f75;
	ld.global.f32 	%f76, [%rd19+4];
	ld.global.f32 	%f77, [%rd20+4];
	add.f32 	%f78, %f76, %f77;
	st.global.f32 	[%rd21+4], %f78;
	ld.global.f32 	%f79, [%rd19+8];
	ld.global.f32 	%f80, [%rd20+8];
	add.f32 	%f81, %f79, %f80;
	st.global.f32 	[%rd21+8], %f81;
	ld.global.f32 	%f82, [%rd19+12];
	ld.global.f32 	%f83, [%rd20+12];
	add.f32 	%f84, %f82, %f83;
	st.global.f32 	[%rd21+12], %f84;
	add.s32 	%r33, %r33, 4;
$L__BB1_10:
	setp.eq.s32 	%p10, %r14, 0;
	@%p10 bra 	$L__BB1_13;
	add.s32 	%r36, %r33, %r2;
	neg.s32 	%r35, %r14;
$L__BB1_12:
	.pragma "nounroll";
	mul.wide.s32 	%rd22, %r36, 4;
	add.s64 	%rd23, %rd1, %rd22;
	add.s64 	%rd24, %rd2, %rd22;
	add.s64 	%rd25, %rd3, %rd22;
	ld.global.f32 	%f85, [%rd25];
	ld.global.f32 	%f86, [%rd24];
	add.f32 	%f87, %f85, %f86;
	st.global.f32 	[%rd23], %f87;
	add.s32 	%r36, %r36, 1;
	add.s32 	%r35, %r35, 1;
	setp.ne.s32 	%p11, %r35, 0;
	@%p11 bra 	$L__BB1_12;
$L__BB1_13:
	ret;

}
	// .globl	_Z22sumaMatrixKernelColumnPfS_S_i
.visible .entry _Z22sumaMatrixKernelColumnPfS_S_i(
	.param .u64 .ptr .align 1 _Z22sumaMatrixKernelColumnPfS_S_i_param_0,
	.param .u64 .ptr .align 1 _Z22sumaMatrixKernelColumnPfS_S_i_param_1,
	.param .u64 .ptr .align 1 _Z22sumaMatrixKernelColumnPfS_S_i_param_2,
	.param .u32 _Z22sumaMatrixKernelColumnPfS_S_i_param_3
)
{
	.reg .pred 	%p<12>;
	.reg .b32 	%r<38>;
	.reg .b32 	%f<88>;
	.reg .b64 	%rd<101>;

	ld.param.u64 	%rd4, [_Z22sumaMatrixKernelColumnPfS_S_i_param_0];
	ld.param.u64 	%rd5, [_Z22sumaMatrixKernelColumnPfS_S_i_param_1];
	ld.param.u64 	%rd6, [_Z22sumaMatrixKernelColumnPfS_S_i_param_2];
	ld.param.u32 	%r23, [_Z22sumaMatrixKernelColumnPfS_S_i_param_3];
	cvta.to.global.u64 	%rd1, %rd6;
	cvta.to.global.u64 	%rd2, %rd5;
	cvta.to.global.u64 	%rd3, %rd4;
	mov.u32 	%r24, %tid.x;
	mov.u32 	%r25, %ntid.x;
	mov.u32 	%r26, %ctaid.x;
	mad.lo.s32 	%r1, %r25, %r26, %r24;
	setp.ge.s32 	%p1, %r1, %r23;
	setp.lt.s32 	%p2, %r23, 1;
	or.pred  	%p3, %p1, %p2;
	@%p3 bra 	$L__BB2_13;
	add.s32 	%r28, %r23, -1;
	and.b32  	%r2, %r23, 15;
	setp.lt.u32 	%p4, %r28, 15;
	mov.b32 	%r34, 0;
	@%p4 bra 	$L__BB2_4;
	and.b32  	%r34, %r23, 2147483632;
	neg.s32 	%r32, %r34;
	shl.b32 	%r5, %r23, 4;
	mul.wide.u32 	%rd11, %r23, 4;
	mov.u32 	%r31, %r1;
$L__BB2_3:
	.pragma "nounroll";
	mul.wide.s32 	%rd7, %r31, 4;
	add.s64 	%rd8, %rd3, %rd7;
	ld.global.f32 	%f1, [%rd8];
	add.s64 	%rd9, %rd2, %rd7;
	ld.global.f32 	%f2, [%rd9];
	add.f32 	%f3, %f1, %f2;
	add.s64 	%rd10, %rd1, %rd7;
	st.global.f32 	[%rd10], %f3;
	add.s64 	%rd12, %rd8, %rd11;
	ld.global.f32 	%f4, [%rd12];
	add.s64 	%rd13, %rd9, %rd11;
	ld.global.f32 	%f5, [%rd13];
	add.f32 	%f6, %f4, %f5;
	add.s64 	%rd14, %rd10, %rd11;
	st.global.f32 	[%rd14], %f6;
	add.s64 	%rd15, %rd12, %rd11;
	ld.global.f32 	%f7, [%rd15];
	add.s64 	%rd16, %rd13, %rd11;
	ld.global.f32 	%f8, [%rd16];
	add.f32 	%f9, %f7, %f8;
	add.s64 	%rd17, %rd14, %rd11;
	st.global.f32 	[%rd17], %f9;
	add.s64 	%rd18, %rd15, %rd11;
	ld.global.f32 	%f10, [%rd18];
	add.s64 	%rd19, %rd16, %rd11;
	ld.global.f32 	%f11, [%rd19];
	add.f32 	%f12, %f10, %f11;
	add.s64 	%rd20, %rd17, %rd11;
	st.global.f32 	[%rd20], %f12;
	add.s64 	%rd21, %rd18, %rd11;
	ld.global.f32 	%f13, [%rd21];
	add.s64 	%rd22, %rd19, %rd11;
	ld.global.f32 	%f14, [%rd22];
	add.f32 	%f15, %f13, %f14;
	add.s64 	%rd23, %rd20, %rd11;
	st.global.f32 	[%rd23], %f15;
	add.s64 	%rd24, %rd21, %rd11;
	ld.global.f32 	%f16, [%rd24];
	add.s64 	%rd25, %rd22, %rd11;
	ld.global.f32 	%f17, [%rd25];
	add.f32 	%f18, %f16, %f17;
	add.s64 	%rd26, %rd23, %rd11;
	st.global.f32 	[%rd26], %f18;
	add.s64 	%rd27, %rd24, %rd11;
	ld.global.f32 	%f19, [%rd27];
	add.s64 	%rd28, %rd25, %rd11;
	ld.global.f32 	%f20, [%rd28];
	add.f32 	%f21, %f19, %f20;
	add.s64 	%rd29, %rd26, %rd11;
	st.global.f32 	[%rd29], %f21;
	add.s64 	%rd30, %rd27, %rd11;
	ld.global.f32 	%f22, [%rd30];
	add.s64 	%rd31, %rd28, %rd11;
	ld.global.f32 	%f23, [%rd31];
	add.f32 	%f24, %f22, %f23;
	add.s64 	%rd32, %rd29, %rd11;
	st.global.f32 	[%rd32], %f24;
	add.s64 	%rd33, %rd30, %rd11;
	ld.global.f32 	%f25, [%rd33];
	add.s64 	%rd34, %rd31, %rd11;
	ld.global.f32 	%f26, [%rd34];
	add.f32 	%f27, %f25, %f26;
	add.s64 	%rd35, %rd32, %rd11;
	st.global.f32 	[%rd35], %f27;
	add.s64 	%rd36, %rd33, %rd11;
	ld.global.f32 	%f28, [%rd36];
	add.s64 	%rd37, %rd34, %rd11;
	ld.global.f32 	%f29, [%rd37];
	add.f32 	%f30, %f28, %f29;
	add.s64 	%rd38, %rd35, %rd11;
	st.global.f32 	[%rd38], %f30;
	add.s64 	%rd39, %rd36, %rd11;
	ld.global.f32 	%f31, [%rd39];
	add.s64 	%rd40, %rd37, %rd11;
	ld.global.f32 	%f32, [%rd40];
	add.f32 	%f33, %f31, %f32;
	add.s64 	%rd41, %rd38, %rd11;
	st.global.f32 	[%rd41], %f33;
	add.s64 	%rd42, %rd39, %rd11;
	ld.global.f32 	%f34, [%rd42];
	add.s64 	%rd43, %rd40, %rd11;
	ld.global.f32 	%f35, [%rd43];
	add.f32 	%f36, %f34, %f35;
	add.s64 	%rd44, %rd41, %rd11;
	st.global.f32 	[%rd44], %f36;
	add.s64 	%rd45, %rd42, %rd11;
	ld.global.f32 	%f37, [%rd45];
	add.s64 	%rd46, %rd43, %rd11;
	ld.global.f32 	%f38, [%rd46];
	add.f32 	%f39, %f37, %f38;
	add.s64 	%rd47, %rd44, %rd11;
	st.global.f32 	[%rd47], %f39;
	add.s64 	%rd48, %rd45, %rd11;
	ld.global.f32 	%f40, [%rd48];
	add.s64 	%rd49, %rd46, %rd11;
	ld.global.f32 	%f41, [%rd49];
	add.f32 	%f42, %f40, %f41;
	add.s64 	%rd50, %rd47, %rd11;
	st.global.f32 	[%rd50], %f42;
	add.s64 	%rd51, %rd48, %rd11;
	ld.global.f32 	%f43, [%rd51];
	add.s64 	%rd52, %rd49, %rd11;
	ld.global.f32 	%f44, [%rd52];
	add.f32 	%f45, %f43, %f44;
	add.s64 	%rd53, %rd50, %rd11;
	st.global.f32 	[%rd53], %f45;
	add.s64 	%rd54, %rd51, %rd11;
	ld.global.f32 	%f46, [%rd54];
	add.s64 	%rd55, %rd52, %rd11;
	ld.global.f32 	%f47, [%rd55];
	add.f32 	%f48, %f46, %f47;
	add.s64 	%rd56, %rd53, %rd11;
	st.global.f32 	[%rd56], %f48;
	add.s32 	%r32, %r32, 16;
	add.s32 	%r31, %r31, %r5;
	setp.ne.s32 	%p5, %r32, 0;
	@%p5 bra 	$L__BB2_3;
$L__BB2_4:
	setp.eq.s32 	%p6, %r2, 0;
	@%p6 bra 	$L__BB2_13;
	and.b32  	%r11, %r23, 7;
	setp.lt.u32 	%p7, %r2, 8;
	@%p7 bra 	$L__BB2_7;
	mad.lo.s32 	%r29, %r34, %r23, %r1;
	mul.wide.s32 	%rd57, %r29, 4;
	add.s64 	%rd58, %rd3, %rd57;
	ld.global.f32 	%f49, [%rd58];
	add.s64 	%rd59, %rd2, %rd57;
	ld.global.f32 	%f50, [%rd59];
	add.f32 	%f51, %f49, %f50;
	add.s64 	%rd60, %rd1, %rd57;
	st.global.f32 	[%rd60], %f51;
	mul.wide.u32 	%rd61, %r23, 4;
	add.s64 	%rd62, %rd58, %rd61;
	ld.global.f32 	%f52, [%rd62];
	add.s64 	%rd63, %rd59, %rd61;
	ld.global.f32 	%f53, [%rd63];
	add.f32 	%f54, %f52, %f53;
	add.s64 	%rd64, %rd60, %rd61;
	st.global.f32 	[%rd64], %f54;
	add.s64 	%rd65, %rd62, %rd61;
	ld.global.f32 	%f55, [%rd65];
	add.s64 	%rd66, %rd63, %rd61;
	ld.global.f32 	%f56, [%rd66];
	add.f32 	%f57, %f55, %f56;
	add.s64 	%rd67, %rd64, %rd61;
	st.global.f32 	[%rd67], %f57;
	add.s64 	%rd68, %rd65, %rd61;
	ld.global.f32 	%f58, [%rd68];
	add.s64 	%rd69, %rd66, %rd61;
	ld.global.f32 	%f59, [%rd69];
	add.f32 	%f60, %f58, %f59;
	add.s64 	%rd70, %rd67, %rd61;
	st.global.f32 	[%rd70], %f60;
	add.s64 	%rd71, %rd68, %rd61;
	ld.global.f32 	%f61, [%rd71];
	add.s64 	%rd72, %rd69, %rd61;
	ld.global.f32 	%f62, [%rd72];
	add.f32 	%f63, %f61, %f62;
	add.s64 	%rd73, %rd70, %rd61;
	st.global.f32 	[%rd73], %f63;
	add.s64 	%rd74, %rd71, %rd61;
	ld.global.f32 	%f64, [%rd74];
	add.s64 	%rd75, %rd72, %rd61;
	ld.global.f32 	%f65, [%rd75];
	add.f32 	%f66, %f64, %f65;
	add.s64 	%rd76, %rd73, %rd61;
	st.global.f32 	[%rd76], %f66;
	add.s64 	%rd77, %rd74, %rd61;
	ld.global.f32 	%f67, [%rd77];
	add.s64 	%rd78, %rd75, %rd61;
	ld.global.f32 	%f68, [%rd78];
	add.f32 	%f69, %f67, %f68;
	add.s64 	%rd79, %rd76, %rd61;
	st.global.f32 	[%rd79], %f69;
	add.s64 	%rd80, %rd77, %rd61;
	ld.global.f32 	%f70, [%rd80];
	add.s64 	%rd81, %rd78, %rd61;
	ld.global.f32 	%f71, [%rd81];
	add.f32 	%f72, %f70, %f71;
	add.s64 	%rd82, %rd79, %rd61;
	st.global.f32 	[%rd82], %f72;
	add.s32 	%r34, %r34, 8;
$L__BB2_7:
	setp.eq.s32 	%p8, %r11, 0;
	@%p8 bra 	$L__BB2_13;
	and.b32  	%r14, %r23, 3;
	setp.lt.u32 	%p9, %r11, 4;
	@%p9 bra 	$L__BB2_10;
	mad.lo.s32 	%r30, %r34, %r23, %r1;
	mul.wide.s32 	%rd83, %r30, 4;
	add.s64 	%rd84, %rd3, %rd83;
	ld.global.f32 	%f73, [%rd84];
	add.s64 	%rd85, %rd2, %rd83;
	ld.global.f32 	%f74, [%rd85];
	add.f32 	%f75, %f73, %f74;
	add.s64 	%rd86, %rd1, %rd83;
	st.global.f32 	[%rd86], %f75;
	mul.wide.u32 	%rd87, %r23, 4;
	add.s64 	%rd88, %rd84, %rd87;
	ld.global.f32 	%f76, [%rd88];
	add.s64 	%rd89, %rd85, %rd87;
	ld.global.f32 	%f77, [%rd89];
	add.f32 	%f78, %f76, %f77;
	add.s64 	%rd90, %rd86, %rd87;
	st.global.f32 	[%rd90], %f78;
	add.s64 	%rd91, %rd88, %rd87;
	ld.global.f32 	%f79, [%rd91];
	add.s64 	%rd92, %rd89, %rd87;
	ld.global.f32 	%f80, [%rd92];
	add.f32 	%f81, %f79, %f80;
	add.s64 	%rd93, %rd90, %rd87;
	st.global.f32 	[%rd93], %f81;
	add.s64 	%rd94, %rd91, %rd87;
	ld.global.f32 	%f82, [%rd94];
	add.s64 	%rd95, %rd92, %rd87;
	ld.global.f32 	%f83, [%rd95];
	add.f32 	%f84, %f82, %f83;
	add.s64 	%rd96, %rd93, %rd87;
	st.global.f32 	[%rd96], %f84;
	add.s32 	%r34, %r34, 4;
$L__BB2_10:
	setp.eq.s32 	%p10, %r14, 0;
	@%p10 bra 	$L__BB2_13;
	mad.lo.s32 	%r37, %r34, %r23, %r1;
	neg.s32 	%r36, %r14;
$L__BB2_12:
	.pragma "nounroll";
	mul.wide.s32 	%rd97, %r37, 4;
	add.s64 	%rd98, %rd1, %rd97;
	add.s64 	%rd99, %rd2, %rd97;
	add.s64 	%rd100, %rd3, %rd97;
	ld.global.f32 	%f85, [%rd100];
	ld.global.f32 	%f86, [%rd99];
	add.f32 	%f87, %f85, %f86;
	st.global.f32 	[%rd98], %f87;
	add.s32 	%r37, %r37, %r23;
	add.s32 	%r36, %r36, 1;
	setp.ne.s32 	%p11, %r36, 0;
	@%p11 bra 	$L__BB2_12;
$L__BB2_13:
	ret;

}


// ===== COMPILED SASS (sm_100) =====

	.target	sm_100

	.elftype	@"ET_EXEC"


//--------------------- .note.nv.tkinfo           --------------------------
	.section	.note.nv.tkinfo,"",@"SHT_NOTE"
	.sectionflags	@"SHF_NOTE_NV_TKINFO"
	.tkinfo
        /*0018*/ 	.word	0x00000002
        /*0030*/ 	.string	""
        /*0030*/ 	.string	"ptxas"
        /*0030*/ 	.string	"Cuda compilation tools, release 13.0, V13.0.88"
        /*0030*/ 	.string	"Build cuda_13.0.r13.0/compiler.36424714_0"
        /*0030*/ 	.string	"-arch sm_100 -m 64 "



//--------------------- .note.nv.cuinfo           --------------------------
	.section	.note.nv.cuinfo,"",@"SHT_NOTE"
	.sectionflags	@"SHF_NOTE_NV_CUINFO"
        /*0018*/ 	.short	0x0002
        /*001a*/ 	.short	0x0064
        /*001c*/ 	.short	0x0082
	.zero		2


//--------------------- .nv.info                  --------------------------
	.section	.nv.info,"",@"SHT_CUDA_INFO"
	.align	4


	//----- nvinfo : EIATTR_REGCOUNT
	.align		4
        /*0000*/ 	.byte	0x04, 0x2f
        /*0002*/ 	.short	(.L_1 - .L_0)
	.align		4
.L_0:
        /*0004*/ 	.word	index@(_Z16sumaMatrixKernelPfS_S_i)
        /*0008*/ 	.word	0x0000000c


	//----- nvinfo : EIATTR_FRAME_SIZE
	.align		4
.L_1:
        /*000c*/ 	.byte	0x04, 0x11
        /*000e*/ 	.short	(.L_3 - .L_2)
	.align		4
.L_2:
        /*0010*/ 	.word	index@(_Z16sumaMatrixKernelPfS_S_i)
        /*0014*/ 	.word	0x00000000


	//----- nvinfo : EIATTR_REGCOUNT
	.align		4
.L_3:
        /*0018*/ 	.byte	0x04, 0x2f
        /*001a*/ 	.short	(.L_5 - .L_4)
	.align		4
.L_4:
        /*001c*/ 	.word	index@(_Z19sumaMatrixKernelRowPfS_S_i)
        /*0020*/ 	.word	0x00000016


	//----- nvinfo : EIATTR_FRAME_SIZE
	.align		4
.L_5:
        /*0024*/ 	.byte	0x04, 0x11
        /*0026*/ 	.short	(.L_7 - .L_6)
	.align		4
.L_6:
        /*0028*/ 	.word	index@(_Z19sumaMatrixKernelRowPfS_S_i)
        /*002c*/ 	.word	0x00000000


	//----- nvinfo : EIATTR_REGCOUNT
	.align		4
.L_7:
        /*0030*/ 	.byte	0x04, 0x2f
        /*0032*/ 	.short	(.L_9 - .L_8)
	.align		4
.L_8:
        /*0034*/ 	.word	index@(_Z22sumaMatrixKernelColumnPfS_S_i)
        /*0038*/ 	.word	0x0000001c


	//----- nvinfo : EIATTR_FRAME_SIZE
	.align		4
.L_9:
        /*003c*/ 	.byte	0x04, 0x11
        /*003e*/ 	.short	(.L_11 - .L_10)
	.align		4
.L_10:
        /*0040*/ 	.word	index@(_Z22sumaMatrixKernelColumnPfS_S_i)
        /*0044*/ 	.word	0x00000000


	//----- nvinfo : EIATTR_MIN_STACK_SIZE
	.align		4
.L_11:
        /*0048*/ 	.byte	0x04, 0x12
        /*004a*/ 	.short	(.L_13 - .L_12)
	.align		4
.L_12:
        /*004c*/ 	.word	index@(_Z22sumaMatrixKernelColumnPfS_S_i)
        /*0050*/ 	.word	0x00000000


	//----- nvinfo : EIATTR_MIN_STACK_SIZE
	.align		4
.L_13:
        /*0054*/ 	.byte	0x04, 0x12
        /*0056*/ 	.short	(.L_15 - .L_14)
	.align		4
.L_14:
        /*0058*/ 	.word	index@(_Z19sumaMatrixKernelRowPfS_S_i)
        /*005c*/ 	.word	0x00000000


	//----- nvinfo : EIATTR_MIN_STACK_SIZE
	.align		4
.L_15:
        /*0060*/ 	.byte	0x04, 0x12
        /*0062*/ 	.short	(.L_17 - .L_16)
	.align		4
.L_16:
        /*0064*/ 	.word	index@(_Z16sumaMatrixKernelPfS_S_i)
        /*0068*/ 	.word	0x00000000
.L_17:


//--------------------- .nv.compat                --------------------------
	.section	.nv.compat,"",@"SHT_CUDA_COMPAT_INFO"
	.align	4
        /*0000*/ 	.byte	0x02, 0x09, 0x00, 0x00, 0x02, 0x02, 0x01, 0x00, 0x02, 0x05, 0x05, 0x00, 0x03, 0x07, 0x01, 0x01
        /*0010*/ 	.byte	0x02, 0x03, 0x00, 0x00, 0x02, 0x06, 0x01, 0x00, 0x04, 0x0b, 0x08, 0x00, 0x09, 0x00, 0x00, 0x00
        /*0020*/ 	.byte	0x00, 0x00, 0x00, 0x00


//--------------------- .nv.info._Z22sumaMatrixKernelColumnPfS_S_i --------------------------
	.section	.nv.info._Z22sumaMatrixKernelColumnPfS_S_i,"",@"SHT_CUDA_INFO"
	.sectionflags	@""
	.align	4


	//----- nvinfo : EIATTR_CUDA_API_VERSION
	.align		4
        /*0000*/ 	.byte	0x04, 0x37
        /*0002*/ 	.short	(.L_19 - .L_18)
.L_18:
        /*0004*/ 	.word	0x00000082


	//----- nvinfo : EIATTR_KPARAM_INFO
	.align		4
.L_19:
        /*0008*/ 	.byte	0x04, 0x17
        /*000a*/ 	.short	(.L_21 - .L_20)
.L_20:
        /*000c*/ 	.word	0x00000000
        /*0010*/ 	.short	0x0003
        /*0012*/ 	.short	0x0018
        /*0014*/ 	.byte	0x00, 0xf0, 0x11, 0x00


	//----- nvinfo : EIATTR_KPARAM_INFO
	.align		4
.L_21:
        /*0018*/ 	.byte	0x04, 0x17
        /*001a*/ 	.short	(.L_23 - .L_22)
.L_22:
        /*001c*/ 	.word	0x00000000
        /*0020*/ 	.short	0x0002
        /*0022*/ 	.short	0x0010
        /*0024*/ 	.byte	0x00, 0xf5, 0x21, 0x00


	//----- nvinfo : EIATTR_KPARAM_INFO
	.align		4
.L_23:
        /*0028*/ 	.byte	0x04, 0x17
        /*002a*/ 	.short	(.L_25 - .L_24)
.L_24:
        /*002c*/ 	.word	0x00000000
        /*0030*/ 	.short	0x0001
        /*0032*/ 	.short	0x0008
        /*0034*/ 	.byte	0x00, 0xf5, 0x21, 0x00


	//----- nvinfo : EIATTR_KPARAM_INFO
	.align		4
.L_25:
        /*0038*/ 	.byte	0x04, 0x17
        /*003a*/ 	.short	(.L_27 - .L_26)
.L_26:
        /*003c*/ 	.word	0x00000000
        /*0040*/ 	.short	0x0000
        /*0042*/ 	.short	0x0000
        /*0044*/ 	.byte	0x00, 0xf5, 0x21, 0x00


	//----- nvinfo : EIATTR_SPARSE_MMA_MASK
	.align		4
.L_27:
        /*0048*/ 	.byte	0x03, 0x50
        /*004a*/ 	.short	0x0000


	//----- nvinfo : EIATTR_MAXREG_COUNT
	.align		4
        /*004c*/ 	.byte	0x03, 0x1b
        /*004e*/ 	.short	0x00ff


	//----- nvinfo : EIATTR_MERCURY_ISA_VERSION
	.align		4
        /*0050*/ 	.byte	0x03, 0x5f
        /*0052*/ 	.short	0x0101


	//----- nvinfo : EIATTR_VRC_CTA_INIT_COUNT
	.align		4
        /*0054*/ 	.byte	0x02, 0x4a
	.zero		1
	.zero		1


	//----- nvinfo : EIATTR_EXIT_INSTR_OFFSETS
	.align		4
        /*0058*/ 	.byte	0x04, 0x1c
        /*005a*/ 	.short	(.L_29 - .L_28)


	//   ....[0]....
.L_28:
        /*005c*/ 	.word	0x00000080


	//   ....[1]....
        /*0060*/ 	.word	0x000008a0


	//   ....[2]....
        /*0064*/ 	.word	0x00000cc0


	//   ....[3]....
        /*0068*/ 	.word	0x00000f20


	//   ....[4]....
        /*006c*/ 	.word	0x00001030


	//----- nvinfo : EIATTR_CBANK_PARAM_SIZE
	.align		4
.L_29:
        /*0070*/ 	.byte	0x03, 0x19
        /*0072*/ 	.short	0x001c


	//----- nvinfo : EIATTR_PARAM_CBANK
	.align		4
        /*0074*/ 	.byte	0x04, 0x0a
        /*0076*/ 	.short	(.L_31 - .L_30)
	.align		4
.L_30:
        /*0078*/ 	.word	index@(.nv.constant0._Z22sumaMatrixKernelColumnPfS_S_i)
        /*007c*/ 	.short	0x0380
        /*007e*/ 	.short	0x001c


	//----- nvinfo : EIATTR_SW_WAR
	.align		4
.L_31:
        /*0080*/ 	.byte	0x04, 0x36
        /*0082*/ 	.short	(.L_33 - .L_32)
.L_32:
        /*0084*/ 	.word	0x00000008
.L_33:


//--------------------- .nv.info._Z19sumaMatrixKernelRowPfS_S_i --------------------------
	.section	.nv.info._Z19sumaMatrixKernelRowPfS_S_i,"",@"SHT_CUDA_INFO"
	.sectionflags	@""
	.align	4


	//----- nvinfo : EIATTR_CUDA_API_VERSION
	.align		4
        /*0000*/ 	.byte	0x04, 0x37
        /*0002*/ 	.short	(.L_35 - .L_34)
.L_34:
        /*0004*/ 	.word	0x00000082


	//----- nvinfo : EIATTR_KPARAM_INFO
	.align		4
.L_35:
        /*0008*/ 	.byte	0x04, 0x17
        /*000a*/ 	.short	(.L_37 - .L_36)
.L_36:
        /*000c*/ 	.word	0x00000000
        /*0010*/ 	.short	0x0003
        /*0012*/ 	.short	0x0018
        /*0014*/ 	.byte	0x00, 0xf0, 0x11, 0x00


	//----- nvinfo : EIATTR_KPARAM_INFO
	.align		4
.L_37:
        /*0018*/ 	.byte	0x04, 0x17
        /*001a*/ 	.short	(.L_39 - .L_38)
.L_38:
        /*001c*/ 	.word	0x00000000
        /*0020*/ 	.short	0x0002
        /*0022*/ 	.short	0x0010
        /*0024*/ 	.byte	0x00, 0xf5, 0x21, 0x00


	//----- nvinfo : EIATTR_KPARAM_INFO
	.align		4
.L_39:
        /*0028*/ 	.byte	0x04, 0x17
        /*002a*/ 	.short	(.L_41 - .L_40)
.L_40:
        /*002c*/ 	.word	0x00000000
        /*0030*/ 	.short	0x0001
        /*0032*/ 	.short	0x0008
        /*0034*/ 	.byte	0x00, 0xf5, 0x21, 0x00


	//----- nvinfo : EIATTR_KPARAM_INFO
	.align		4
.L_41:
        /*0038*/ 	.byte	0x04, 0x17
        /*003a*/ 	.short	(.L_43 - .L_42)
.L_42:
        /*003c*/ 	.word	0x00000000
        /*0040*/ 	.short	0x0000
        /*0042*/ 	.short	0x0000
        /*0044*/ 	.byte	0x00, 0xf5, 0x21, 0x00


	//----- nvinfo : EIATTR_SPARSE_MMA_MASK
	.align		4
.L_43:
        /*0048*/ 	.byte	0x03, 0x50
        /*004a*/ 	.short	0x0000


	//----- nvinfo : EIATTR_MAXREG_COUNT
	.align		4
        /*004c*/ 	.byte	0x03, 0x1b
        /*004e*/ 	.short	0x00ff


	//----- nvinfo : EIATTR_MERCURY_ISA_VERSION
	.align		4
        /*0050*/ 	.byte	0x03, 0x5f
        /*0052*/ 	.short	0x0101


	//----- nvinfo : EIATTR_VRC_CTA_INIT_COUNT
	.align		4
        /*0054*/ 	.byte	0x02, 0x4a
	.zero		1
	.zero		1


	//----- nvinfo : EIATTR_EXIT_INSTR_OFFSETS
	.align		4
        /*0058*/ 	.byte	0x04, 0x1c
        /*005a*/ 	.short	(.L_45 - .L_44)


	//   ....[0]....
.L_44:
        /*005c*/ 	.word	0x00000080


	//   ....[1]....
        /*0060*/ 	.word	0x00000680


	//   ....[2]....
        /*0064*/ 	.word	0x00000950


	//   ....[3]....
        /*0068*/ 	.word	0x00000b20


	//   ....[4]....
        /*006c*/ 	.word	0x00000c30


	//----- nvinfo : EIATTR_CBANK_PARAM_SIZE
	.align		4
.L_45:
        /*0070*/ 	.byte	0x03, 0x19
        /*0072*/ 	.short	0x001c


	//----- nvinfo : EIATTR_PARAM_CBANK
	.align		4
        /*0074*/ 	.byte	0x04, 0x0a
        /*0076*/ 	.short	(.L_47 - .L_46)
	.align		4
.L_46:
        /*0078*/ 	.word	index@(.nv.constant0._Z19sumaMatrixKernelRowPfS_S_i)
        /*007c*/ 	.short	0x0380
        /*007e*/ 	.short	0x001c


	//----- nvinfo : EIATTR_SW_WAR
	.align		4
.L_47:
        /*0080*/ 	.byte	0x04, 0x36
        /*0082*/ 	.short	(.L_49 - .L_48)
.L_48:
        /*0084*/ 	.word	0x00000008
.L_49:


//--------------------- .nv.info._Z16sumaMatrixKernelPfS_S_i --------------------------
	.section	.nv.info._Z16sumaMatrixKernelPfS_S_i,"",@"SHT_CUDA_INFO"
	.sectionflags	@""
	.align	4


	//----- nvinfo : EIATTR_CUDA_API_VERSION
	.align		4
        /*0000*/ 	.byte	0x04, 0x37
        /*0002*/ 	.short	(.L_51 - .L_50)
.L_50:
        /*0004*/ 	.word	0x00000082


	//----- nvinfo : EIATTR_KPARAM_INFO
	.align		4
.L_51:
        /*0008*/ 	.byte	0x04, 0x17
        /*000a*/ 	.short	(.L_53 - .L_52)
.L_52:
        /*000c*/ 	.word	0x00000000
        /*0010*/ 	.short	0x0003
        /*0012*/ 	.short	0x0018
        /*0014*/ 	.byte	0x00, 0xf0, 0x11, 0x00


	//----- nvinfo : EIATTR_KPARAM_INFO
	.align		4
.L_53:
        /*0018*/ 	.byte	0x04, 0x17
        /*001a*/ 	.short	(.L_55 - .L_54)
.L_54:
        /*001c*/ 	.word	0x00000000
        /*0020*/ 	.short	0x0002
        /*0022*/ 	.short	0x0010
        /*0024*/ 	.byte	0x00, 0xf5, 0x21, 0x00


	//----- nvinfo : EIATTR_KPARAM_INFO
	.align		4
.L_55:
        /*0028*/ 	.byte	0x04, 0x17
        /*002a*/ 	.short	(.L_57 - .L_56)
.L_56:
        /*002c*/ 	.word	0x00000000
        /*0030*/ 	.short	0x0001
        /*0032*/ 	.short	0x0008
        /*0034*/ 	.byte	0x00, 0xf5, 0x21, 0x00


	//----- nvinfo : EIATTR_KPARAM_INFO
	.align		4
.L_57:
        /*0038*/ 	.byte	0x04, 0x17
        /*003a*/ 	.short	(.L_59 - .L_58)
.L_58:
        /*003c*/ 	.word	0x00000000
        /*0040*/ 	.short	0x0000
        /*0042*/ 	.short	0x0000
        /*0044*/ 	.byte	0x00, 0xf5, 0x21, 0x00


	//----- nvinfo : EIATTR_SPARSE_MMA_MASK
	.align		4
.L_59:
        /*0048*/ 	.byte	0x03, 0x50
        /*004a*/ 	.short	0x0000


	//----- nvinfo : EIATTR_MAXREG_COUNT
	.align		4
        /*004c*/ 	.byte	0x03, 0x1b
        /*004e*/ 	.short	0x00ff


	//----- nvinfo : EIATTR_MERCURY_ISA_VERSION
	.align		4
        /*0050*/ 	.byte	0x03, 0x5f
        /*0052*/ 	.short	0x0101


	//----- nvinfo : EIATTR_VRC_CTA_INIT_COUNT
	.align		4
        /*0054*/ 	.byte	0x02, 0x4a
	.zero		1
	.zero		1


	//----- nvinfo : EIATTR_EXIT_INSTR_OFFSETS
	.align		4
        /*0058*/ 	.byte	0x04, 0x1c
        /*005a*/ 	.short	(.L_61 - .L_60)


	//   ....[0]....
.L_60:
        /*005c*/ 	.word	0x00000080


	//   ....[1]....
        /*0060*/ 	.word	0x00000140


	//----- nvinfo : EIATTR_CBANK_PARAM_SIZE
	.align		4
.L_61:
        /*0064*/ 	.byte	0x03, 0x19
        /*0066*/ 	.short	0x001c


	//----- nvinfo : EIATTR_PARAM_CBANK
	.align		4
        /*0068*/ 	.byte	0x04, 0x0a
        /*006a*/ 	.short	(.L_63 - .L_62)
	.align		4
.L_62:
        /*006c*/ 	.word	index@(.nv.constant0._Z16sumaMatrixKernelPfS_S_i)
        /*0070*/ 	.short	0x0380
        /*0072*/ 	.short	0x001c


	//----- nvinfo : EIATTR_SW_WAR
	.align		4
.L_63:
        /*0074*/ 	.byte	0x04, 0x36
        /*0076*/ 	.short	(.L_65 - .L_64)
.L_64:
        /*0078*/ 	.word	0x00000008
.L_65:


//--------------------- .nv.callgraph             --------------------------
	.section	.nv.callgraph,"",@"SHT_CUDA_CALLGRAPH"
	.align	4
	.sectionentsize	8
	.align		4
        /*0000*/ 	.word	0x00000000
	.align		4
        /*0004*/ 	.word	0xffffffff
	.align		4
        /*0008*/ 	.word	0x00000000
	.align		4
        /*000c*/ 	.word	0xfffffffe
	.align		4
        /*0010*/ 	.word	0x00000000
	.align		4
        /*0014*/ 	.word	0xfffffffd
	.align		4
        /*0018*/ 	.word	0x00000000
	.align		4
        /*001c*/ 	.word	0xfffffffc


//--------------------- .text._Z22sumaMatrixKernelColumnPfS_S_i --------------------------
	.section	.text._Z22sumaMatrixKernelColumnPfS_S_i,"ax",@progbits
	.align	128
        .global         _Z22sumaMatrixKernelColumnPfS_S_i
        .type           _Z22sumaMatrixKernelColumnPfS_S_i,@function
        .size           _Z22sumaMatrixKernelColumnPfS_S_i,(.L_x_13 - _Z22sumaMatrixKernelColumnPfS_S_i)
        .other          _Z22sumaMatrixKernelColumnPfS_S_i,@"STO_CUDA_ENTRY STV_DEFAULT"
_Z22sumaMatrixKernelColumnPfS_S_i:
.text._Z22sumaMatrixKernelColumnPfS_S_i:
[----:B------:R-:W-:Y:S01]  /*0000*/  LDC R1, c[0x0][0x37c] ;  /* 0x0000df00ff017b82 */ /* 0x000fe20000000800 */
[----:B------:R-:W0:Y:S07]  /*0010*/  S2R R3, SR_TID.X ;  /* 0x0000000000037919 */ /* 0x000e2e0000002100 */
[----:B------:R-:W1:Y:S01]  /*0020*/  LDC R0, c[0x0][0x398] ;  /* 0x0000e600ff007b82 */ /* 0x000e620000000800 */
[----:B------:R-:W0:Y:S01]  /*0030*/  LDCU UR4, c[0x0][0x360] ;  /* 0x00006c00ff0477ac */ /* 0x000e220008000800 */
[----:B------:R-:W0:Y:S01]  /*0040*/  S2R R2, SR_CTAID.X ;  /* 0x0000000000027919 */ /* 0x000e220000002500 */
[----:B-1----:R-:W-:Y:S01]  /*0050*/  ISETP.GE.AND P0, PT, R0, 0x1, PT ;  /* 0x000000010000780c */ /* 0x002fe20003f06270 */
[----:B0-----:R-:W-:-:S05]  /*0060*/  IMAD R3, R2, UR4, R3 ;  /* 0x0000000402037c24 */ /* 0x001fca000f8e0203 */
[----:B------:R-:W-:-:S13]  /*0070*/  ISETP.GE.OR P0, PT, R3, R0, !P0 ;  /* 0x000000000300720c */ /* 0x000fda0004706670 */
[----:B------:R-:W-:Y:S05]  /*0080*/  @P0 EXIT ;  /* 0x000000000000094d */ /* 0x000fea0003800000 */
[C---:B------:R-:W-:Y:S01]  /*0090*/  IADD3 R2, PT, PT, R0.reuse, -0x1, RZ ;  /* 0xffffffff00027810 */ /* 0x040fe20007ffe0ff */
[----:B------:R-:W0:Y:S01]  /*00a0*/  LDCU.64 UR4, c[0x0][0x358] ;  /* 0x00006b00ff0477ac */ /* 0x000e220008000a00 */
[----:B------:R-:W-:Y:S02]  /*00b0*/  LOP3.LUT R20, R0, 0xf, RZ, 0xc0, !PT ;  /* 0x0000000f00147812 */ /* 0x000fe400078ec0ff */
[----:B------:R-:W-:Y:S01]  /*00c0*/  ISETP.GE.U32.AND P1, PT, R2, 0xf, PT ;  /* 0x0000000f0200780c */ /* 0x000fe20003f26070 */
[----:B------:R-:W-:Y:S01]  /*00d0*/  HFMA2 R2, -RZ, RZ, 0, 0 ;  /* 0x00000000ff027431 */ /* 0x000fe200000001ff */
[----:B------:R-:W-:-:S11]  /*00e0*/  ISETP.NE.AND P0, PT, R20, RZ, PT ;  /* 0x000000ff1400720c */ /* 0x000fd60003f05270 */
[----:B------:R-:W-:Y:S05]  /*00f0*/  @!P1 BRA `(.L_x_0) ;  /* 0x0000000400e89947 */ /* 0x000fea0003800000 */
[----:B------:R-:W-:Y:S02]  /*0100*/  LOP3.LUT R2, R0, 0x7ffffff0, RZ, 0xc0, !PT ;  /* 0x7ffffff000027812 */ /* 0x000fe400078ec0ff */
[----:B------:R-:W-:Y:S02]  /*0110*/  MOV R5, R3 ;  /* 0x0000000300057202 */ /* 0x000fe40000000f00 */
[----:B------:R-:W-:-:S07]  /*0120*/  IADD3 R4, PT, PT, -R2, RZ, RZ ;  /* 0x000000ff02047210 */ /* 0x000fce0007ffe1ff */
.L_x_1:
[----:B---3--:R-:W1:Y:S08]  /*0130*/  LDC.64 R14, c[0x0][0x380] ;  /* 0x0000e000ff0e7b82 */ /* 0x008e700000000a00 */
[----:B------:R-:W2:Y:S08]  /*0140*/  LDC.64 R16, c[0x0][0x388] ;  /* 0x0000e200ff107b82 */ /* 0x000eb00000000a00 */
[----:B------:R-:W3:Y:S01]  /*0150*/  LDC.64 R6, c[0x0][0x390] ;  /* 0x0000e400ff067b82 */ /* 0x000ee20000000a00 */
[----:B-1----:R-:W-:-:S05]  /*0160*/  IMAD.WIDE R14, R5, 0x4, R14 ;  /* 0x00000004050e7825 */ /* 0x002fca00078e020e */
[----:B0-----:R-:W4:Y:S01]  /*0170*/  LDG.E R8, desc[UR4][R14.64] ;  /* 0x000000040e087981 */ /* 0x001f22000c1e1900 */
[----:B--2---:R-:W-:-:S05]  /*0180*/  IMAD.WIDE R16, R5, 0x4, R16 ;  /* 0x0000000405107825 */ /* 0x004fca00078e0210 */
[----:B------:R-:W4:Y:S01]  /*0190*/  LDG.E R9, desc[UR4][R16.64] ;  /* 0x0000000410097981 */ /* 0x000f22000c1e1900 */
[----:B------:R-:W-:-:S04]  /*01a0*/  IMAD.WIDE.U32 R10, R0, 0x4, R14 ;  /* 0x00000004000a7825 */ /* 0x000fc800078e000e */
[----:B---3--:R-:W-:-:S04]  /*01b0*/  IMAD.WIDE R6, R5, 0x4, R6 ;  /* 0x0000000405067825 */ /* 0x008fc800078e0206 */
[----:B----4-:R-:W-:Y:S01]  /*01c0*/  FADD R21, R8, R9 ;  /* 0x0000000908157221 */ /* 0x010fe20000000000 */
[----:B------:R-:W-:-:S04]  /*01d0*/  IMAD.WIDE.U32 R8, R0, 0x4, R16 ;  /* 0x0000000400087825 */ /* 0x000fc800078e0010 */
[----:B------:R0:W-:Y:S04]  /*01e0*/  STG.E desc[UR4][R6.64], R21 ;  /* 0x0000001506007986 */ /* 0x0001e8000c101904 */
[----:B------:R-:W2:Y:S04]  /*01f0*/  LDG.E R18, desc[UR4][R10.64] ;  /* 0x000000040a127981 */ /* 0x000ea8000c1e1900 */
[----:B------:R-:W2:Y:S01]  /*0200*/  LDG.E R19, desc[UR4][R8.64] ;  /* 0x0000000408137981 */ /* 0x000ea2000c1e1900 */
[----:B------:R-:W-:-:S04]  /*0210*/  IMAD.WIDE.U32 R12, R0, 0x4, R6 ;  /* 0x00000004000c7825 */ /* 0x000fc800078e0006 */
[----:B------:R-:W-:-:S04]  /*0220*/  IMAD.WIDE.U32 R16, R0, 0x4, R10 ;  /* 0x0000000400107825 */ /* 0x000fc800078e000a */
[----:B------:R-:W-:-:S04]  /*0230*/  IMAD.WIDE.U32 R14, R0, 0x4, R8 ;  /* 0x00000004000e7825 */ /* 0x000fc800078e0008 */
[----:B--2---:R-:W-:-:S05]  /*0240*/  FADD R23, R18, R19 ;  /* 0x0000001312177221 */ /* 0x004fca0000000000 */
[----:B------:R1:W-:Y:S04]  /*0250*/  STG.E desc[UR4][R12.64], R23 ;  /* 0x000000170c007986 */ /* 0x0003e8000c101904 */
[----:B------:R-:W2:Y:S04]  /*0260*/  LDG.E R22, desc[UR4][R16.64] ;  /* 0x0000000410167981 */ /* 0x000ea8000c1e1900 */
[----:B------:R-:W2:Y:S01]  /*0270*/  LDG.E R25, desc[UR4][R14.64] ;  /* 0x000000040e197981 */ /* 0x000ea2000c1e1900 */
[----:B------:R-:W-:-:S04]  /*0280*/  IMAD.WIDE.U32 R18, R0, 0x4, R12 ;  /* 0x0000000400127825 */ /* 0x000fc800078e000c */
[----:B------:R-:W-:-:S04]  /*0290*/  IMAD.WIDE.U32 R10, R0, 0x4, R16 ;  /* 0x00000004000a7825 */ /* 0x000fc800078e0010 */
[----:B0-----:R-:W-:-:S04]  /*02a0*/  IMAD.WIDE.U32 R6, R0, 0x4, R14 ;  /* 0x0000000400067825 */ /* 0x001fc800078e000e */
[----:B--2---:R-:W-:-:S05]  /*02b0*/  FADD R25, R22, R25 ;  /* 0x0000001916197221 */ /* 0x004fca0000000000 */
[----:B------:R0:W-:Y:S04]  /*02c0*/  STG.E desc[UR4][R18.64], R25 ;  /* 0x0000001912007986 */ /* 0x0001e8000c101904 */
[----:B------:R-:W2:Y:S04]  /*02d0*/  LDG.E R21, desc[UR4][R10.64] ;  /* 0x000000040a157981 */ /* 0x000ea8000c1e1900 */
[----:B------:R-:W2:Y:S01]  /*02e0*/  LDG.E R22, desc[UR4][R6.64] ;  /* 0x0000000406167981 */ /* 0x000ea2000c1e1900 */
[----:B------:R-:W-:-:S04]  /*02f0*/  IMAD.WIDE.U32 R8, R0, 0x4, R18 ;  /* 0x0000000400087825 */ /* 0x000fc800078e0012 */
[----:B------:R-:W-:-:S04]  /*0300*/  IMAD.WIDE.U32 R16, R0, 0x4, R10 ;  /* 0x0000000400107825 */ /* 0x000fc800078e000a */
[----:B-1----:R-:W-:-:S04]  /*0310*/  IMAD.WIDE.U32 R12, R0, 0x4, R6 ;  /* 0x00000004000c7825 */ /* 0x002fc800078e0006 */
[----:B--2---:R-:W-:-:S05]  /*0320*/  FADD R21, R21, R22 ;  /* 0x0000001615157221 */ /* 0x004fca0000000000 */
        /* <DEDUP_REMOVED lines=8> */
[----:B------:R-:W3:Y:S04]  /*03b0*/  LDG.E R22, desc[UR4][R10.64] ;  /* 0x000000040a167981 */ /* 0x000ee8000c1e1900 */
[----:B0-----:R-:W3:Y:S01]  /*03c0*/  LDG.E R25, desc[UR4][R6.64] ;  /* 0x0000000406197981 */ /* 0x001ee2000c1e1900 */
[----:B------:R-:W-:-:S04]  /*03d0*/  IMAD.WIDE.U32 R18, R0, 0x4, R14 ;  /* 0x0000000400127825 */ /* 0x000fc800078e000e */
[----:B------:R-:W-:-:S04]  /*03e0*/  IMAD.WIDE.U32 R16, R0, 0x4, R10 ;  /* 0x0000000400107825 */ /* 0x000fc800078e000a */
[----:B-1----:R-:W-:-:S04]  /*03f0*/  IMAD.WIDE.U32 R8, R0, 0x4, R6 ;  /* 0x0000000400087825 */ /* 0x002fc800078e0006 */
[----:B---3--:R-:W-:-:S05]  /*0400*/  FADD R25, R22, R25 ;  /* 0x0000001916197221 */ /* 0x008fca0000000000 */
[----:B------:R0:W-:Y:S04]  /*0410*/  STG.E desc[UR4][R18.64], R25 ;  /* 0x0000001912007986 */ /* 0x0001e8000c101904 */
[----:B------:R-:W3:Y:S04]  /*0420*/  LDG.E R21, desc[UR4][R16.64] ;  /* 0x0000000410157981 */ /* 0x000ee8000c1e1900 */
[----:B------:R-:W3:Y:S01]  /*0430*/  LDG.E R22, desc[UR4][R8.64] ;  /* 0x0000000408167981 */ /* 0x000ee2000c1e1900 */
[----:B------:R-:W-:-:S04]  /*0440*/  IMAD.WIDE.U32 R12, R0, 0x4, R18 ;  /* 0x00000004000c7825 */ /* 0x000fc800078e0012 */
[----:B------:R-:W-:-:S04]  /*0450*/  IMAD.WIDE.U32 R10, R0, 0x4, R16 ;  /* 0x00000004000a7825 */ /* 0x000fc800078e0010 */
[----:B------:R-:W-:-:S04]  /*0460*/  IMAD.WIDE.U32 R6, R0, 0x4, R8 ;  /* 0x0000000400067825 */ /* 0x000fc800078e0008 */
[----:B---3--:R-:W-:-:S05]  /*0470*/  FADD R21, R21, R22 ;  /* 0x0000001615157221 */ /* 0x008fca0000000000 */
[----:B------:R1:W-:Y:S04]  /*0480*/  STG.E desc[UR4][R12.64], R21 ;  /* 0x000000150c007986 */ /* 0x0003e8000c101904 */
[----:B------:R-:W3:Y:S04]  /*0490*/  LDG.E R22, desc[UR4][R10.64] ;  /* 0x000000040a167981 */ /* 0x000ee8000c1e1900 */
[----:B--2---:R-:W3:Y:S01]  /*04a0*/  LDG.E R23, desc[UR4][R6.64] ;  /* 0x0000000406177981 */ /* 0x004ee2000c1e1900 */
[----:B------:R-:W-:-:S04]  /*04b0*/  IMAD.WIDE.U32 R14, R0, 0x4, R12 ;  /* 0x00000004000e7825 */ /* 0x000fc800078e000c */
[----:B------:R-:W-:-:S04]  /*04c0*/  IMAD.WIDE.U32 R16, R0, 0x4, R10 ;  /* 0x0000000400107825 */ /* 0x000fc800078e000a */
[----:B------:R-:W-:-:S04]  /*04d0*/  IMAD.WIDE.U32 R8, R0, 0x4, R6 ;  /* 0x0000000400087825 */ /* 0x000fc800078e0006 */
[----:B---3--:R-:W-:-:S05]  /*04e0*/  FADD R23, R22, R23 ;  /* 0x0000001716177221 */ /* 0x008fca0000000000 */
[----:B------:R2:W-:Y:S04]  /*04f0*/  STG.E desc[UR4][R14.64], R23 ;  /* 0x000000170e007986 */ /* 0x0005e8000c101904 */
[----:B------:R-:W3:Y:S04]  /*0500*/  LDG.E R22, desc[UR4][R16.64] ;  /* 0x0000000410167981 */ /* 0x000ee8000c1e1900 */
[----:B0-----:R-:W3:Y:S01]  /*0510*/  LDG.E R25, desc[UR4][R8.64] ;  /* 0x0000000408197981 */ /* 0x001ee2000c1e1900 */
[----:B------:R-:W-:-:S04]  /*0520*/  IMAD.WIDE.U32 R18, R0, 0x4, R14 ;  /* 0x0000000400127825 */ /* 0x000fc800078e000e */
[----:B------:R-:W-:-:S04]  /*0530*/  IMAD.WIDE.U32 R10, R0, 0x4, R16 ;  /* 0x00000004000a7825 */ /* 0x000fc800078e0010 */
[----:B------:R-:W-:-:S04]  /*0540*/  IMAD.WIDE.U32 R6, R0, 0x4, R8 ;  /* 0x0000000400067825 */ /* 0x000fc800078e0008 */
[----:B---3--:R-:W-:-:S05]  /*0550*/  FADD R25, R22, R25 ;  /* 0x0000001916197221 */ /* 0x008fca0000000000 */
[----:B------:R0:W-:Y:S04]  /*0560*/  STG.E desc[UR4][R18.64], R25 ;  /* 0x0000001912007986 */ /* 0x0001e8000c101904 */
[----:B-1----:R-:W3:Y:S04]  /*0570*/  LDG.E R21, desc[UR4][R10.64] ;  /* 0x000000040a157981 */ /* 0x002ee8000c1e1900 */
[----:B------:R-:W3:Y:S01]  /*0580*/  LDG.E R22, desc[UR4][R6.64] ;  /* 0x0000000406167981 */ /* 0x000ee2000c1e1900 */
[----:B------:R-:W-:-:S04]  /*0590*/  IMAD.WIDE.U32 R12, R0, 0x4, R18 ;  /* 0x00000004000c7825 */ /* 0x000fc800078e0012 */
[----:B--2---:R-:W-:-:S04]  /*05a0*/  IMAD.WIDE.U32 R14, R0, 0x4, R10 ;  /* 0x00000004000e7825 */ /* 0x004fc800078e000a */
[----:B------:R-:W-:-:S04]  /*05b0*/  IMAD.WIDE.U32 R8, R0, 0x4, R6 ;  /* 0x0000000400087825 */ /* 0x000fc800078e0006 */
[----:B---3--:R-:W-:-:S05]  /*05c0*/  FADD R21, R21, R22 ;  /* 0x0000001615157221 */ /* 0x008fca0000000000 */
        /* <DEDUP_REMOVED lines=11> */
[----:B-1----:R-:W-:-:S04]  /*0680*/  IMAD.WIDE.U32 R12, R0, 0x4, R10 ;  /* 0x00000004000c7825 */ /* 0x002fc800078e000a */
[----:B------:R-:W-:-:S04]  /*0690*/  IMAD.WIDE.U32 R8, R0, 0x4, R6 ;  /* 0x0000000400087825 */ /* 0x000fc800078e0006 */
        /* <DEDUP_REMOVED lines=23> */
[----:B------:R-:W2:Y:S04]  /*0810*/  LDG.E R10, desc[UR4][R10.64] ;  /* 0x000000040a0a7981 */ /* 0x000ea8000c1e1900 */
[----:B------:R-:W2:Y:S01]  /*0820*/  LDG.E R7, desc[UR4][R6.64] ;  /* 0x0000000406077981 */ /* 0x000ea2000c1e1900 */
[----:B------:R-:W-:-:S04]  /*0830*/  IADD3 R4, PT, PT, R4, 0x10, RZ ;  /* 0x0000001004047810 */ /* 0x000fc80007ffe0ff */
[----:B------:R-:W-:Y:S01]  /*0840*/  ISETP.NE.AND P1, PT, R4, RZ, PT ;  /* 0x000000ff0400720c */ /* 0x000fe20003f25270 */
[C---:B-1----:R-:W-:Y:S01]  /*0850*/  IMAD.WIDE.U32 R14, R0.reuse, 0x4, R18 ;  /* 0x00000004000e7825 */ /* 0x042fe200078e0012 */
[----:B------:R-:W-:-:S03]  /*0860*/  LEA R5, R0, R5, 0x4 ;  /* 0x0000000500057211 */ /* 0x000fc600078e20ff */
[----:B--2---:R-:W-:-:S05]  /*0870*/  FADD R17, R10, R7 ;  /* 0x000000070a117221 */ /* 0x004fca0000000000 */
[----:B------:R3:W-:Y:S03]  /*0880*/  STG.E desc[UR4][R14.64], R17 ;  /* 0x000000110e007986 */ /* 0x0007e6000c101904 */
[----:B------:R-:W-:Y:S05]  /*0890*/  @P1 BRA `(.L_x_1) ;  /* 0xfffffff800241947 */ /* 0x000fea000383ffff */
.L_x_0:
[----:B0-----:R-:W-:Y:S05]  /*08a0*/  @!P0 EXIT ;  /* 0x000000000000894d */ /* 0x001fea0003800000 */
[----:B------:R-:W-:Y:S02]  /*08b0*/  ISETP.GE.U32.AND P0, PT, R20, 0x8, PT ;  /* 0x000000081400780c */ /* 0x000fe40003f06070 */
[----:B---3--:R-:W-:-:S04]  /*08c0*/  LOP3.LUT R18, R0, 0x7, RZ, 0xc0, !PT ;  /* 0x0000000700127812 */ /* 0x008fc800078ec0ff */
[----:B------:R-:W-:-:S07]  /*08d0*/  ISETP.NE.AND P1, PT, R18, RZ, PT ;  /* 0x000000ff1200720c */ /* 0x000fce0003f25270 */
[----:B------:R-:W-:Y:S06]  /*08e0*/  @!P0 BRA `(.L_x_2) ;  /* 0x0000000000f48947 */ /* 0x000fec0003800000 */
[----:B------:R-:W0:Y:S01]  /*08f0*/  LDC.64 R4, c[0x0][0x380] ;  /* 0x0000e000ff047b82 */ /* 0x000e220000000a00 */
[----:B------:R-:W-:-:S07]  /*0900*/  IMAD R11, R2, R0, R3 ;  /* 0x00000000020b7224 */ /* 0x000fce00078e0203 */
[----:B------:R-:W1:Y:S08]  /*0910*/  LDC.64 R6, c[0x0][0x388] ;  /* 0x0000e200ff067b82 */ /* 0x000e700000000a00 */
[----:B------:R-:W2:Y:S01]  /*0920*/  LDC.64 R8, c[0x0][0x390] ;  /* 0x0000e400ff087b82 */ /* 0x000ea20000000a00 */
[----:B0-----:R-:W-:-:S05]  /*0930*/  IMAD.WIDE R4, R11, 0x4, R4 ;  /* 0x000000040b047825 */ /* 0x001fca00078e0204 */
[----:B------:R-:W3:Y:S01]  /*0940*/  LDG.E R10, desc[UR4][R4.64] ;  /* 0x00000004040a7981 */ /* 0x000ee2000c1e1900 */
[----:B-1----:R-:W-:-:S05]  /*0950*/  IMAD.WIDE R6, R11, 0x4, R6 ;  /* 0x000000040b067825 */ /* 0x002fca00078e0206 */
[----:B------:R-:W3:Y:S01]  /*0960*/  LDG.E R13, desc[UR4][R6.64] ;  /* 0x00000004060d7981 */ /* 0x000ee2000c1e1900 */
[----:B--2---:R-:W-:-:S04]  /*0970*/  IMAD.WIDE R8, R11, 0x4, R8 ;  /* 0x000000040b087825 */ /* 0x004fc800078e0208 */
[----:B---3--:R-:W-:Y:S01]  /*0980*/  FADD R19, R10, R13 ;  /* 0x0000000d0a137221 */ /* 0x008fe20000000000 */
[----:B------:R-:W-:-:S04]  /*0990*/  IMAD.WIDE.U32 R10, R0, 0x4, R4 ;  /* 0x00000004000a7825 */ /* 0x000fc800078e0004 */
[C---:B------:R-:W-:Y:S01]  /*09a0*/  IMAD.WIDE.U32 R12, R0.reuse, 0x4, R6 ;  /* 0x00000004000c7825 */ /* 0x040fe200078e0006 */
        /* <DEDUP_REMOVED lines=11> */
[----:B0-----:R-:W-:-:S04]  /*0a60*/  IMAD.WIDE.U32 R8, R0, 0x4, R4 ;  /* 0x0000000400087825 */ /* 0x001fc800078e0004 */
[----:B------:R-:W-:-:S04]  /*0a70*/  IMAD.WIDE.U32 R10, R0, 0x4, R6 ;  /* 0x00000004000a7825 */ /* 0x000fc800078e0006 */
        /* <DEDUP_REMOVED lines=10> */
[----:B-1----:R-:W3:Y:S01]  /*0b20*/  LDG.E R21, desc[UR4][R6.64] ;  /* 0x0000000406157981 */ /* 0x002ee2000c1e1900 */
        /* <DEDUP_REMOVED lines=12> */
[----:B--2---:R-:W2:Y:S04]  /*0bf0*/  LDG.E R19, desc[UR4][R4.64] ;  /* 0x0000000404137981 */ /* 0x004ea8000c1e1900 */
[----:B------:R-:W2:Y:S01]  /*0c00*/  LDG.E R20, desc[UR4][R6.64] ;  /* 0x0000000406147981 */ /* 0x000ea2000c1e1900 */
[----:B------:R-:W-:-:S04]  /*0c10*/  IMAD.WIDE.U32 R12, R0, 0x4, R16 ;  /* 0x00000004000c7825 */ /* 0x000fc800078e0010 */
[----:B------:R-:W-:-:S04]  /*0c20*/  IMAD.WIDE.U32 R8, R0, 0x4, R4 ;  /* 0x0000000400087825 */ /* 0x000fc800078e0004 */
[----:B------:R-:W-:-:S04]  /*0c30*/  IMAD.WIDE.U32 R10, R0, 0x4, R6 ;  /* 0x00000004000a7825 */ /* 0x000fc800078e0006 */
[----:B--2---:R-:W-:-:S05]  /*0c40*/  FADD R19, R19, R20 ;  /* 0x0000001413137221 */ /* 0x004fca0000000000 */
[----:B------:R2:W-:Y:S04]  /*0c50*/  STG.E desc[UR4][R12.64], R19 ;  /* 0x000000130c007986 */ /* 0x0005e8000c101904 */
[----:B------:R-:W0:Y:S04]  /*0c60*/  LDG.E R8, desc[UR4][R8.64] ;  /* 0x0000000408087981 */ /* 0x000e28000c1e1900 */
[----:B------:R-:W0:Y:S01]  /*0c70*/  LDG.E R11, desc[UR4][R10.64] ;  /* 0x000000040a0b7981 */ /* 0x000e22000c1e1900 */
[----:B-1----:R-:W-:Y:S01]  /*0c80*/  IMAD.WIDE.U32 R14, R0, 0x4, R12 ;  /* 0x00000004000e7825 */ /* 0x002fe200078e000c */
[----:B------:R-:W-:-:S03]  /*0c90*/  IADD3 R2, PT, PT, R2, 0x8, RZ ;  /* 0x0000000802027810 */ /* 0x000fc60007ffe0ff */
[----:B0-----:R-:W-:-:S05]  /*0ca0*/  FADD R17, R8, R11 ;  /* 0x0000000b08117221 */ /* 0x001fca0000000000 */
[----:B------:R2:W-:Y:S02]  /*0cb0*/  STG.E desc[UR4][R14.64], R17 ;  /* 0x000000110e007986 */ /* 0x0005e4000c101904 */
.L_x_2:
[----:B------:R-:W-:Y:S05]  /*0cc0*/  @!P1 EXIT ;  /* 0x000000000000994d */ /* 0x000fea0003800000 */
[----:B------:R-:W-:Y:S02]  /*0cd0*/  ISETP.GE.U32.AND P0, PT, R18, 0x4, PT ;  /* 0x000000041200780c */ /* 0x000fe40003f06070 */
[----:B------:R-:W-:-:S04]  /*0ce0*/  LOP3.LUT R4, R0, 0x3, RZ, 0xc0, !PT ;  /* 0x0000000300047812 */ /* 0x000fc800078ec0ff */
[----:B------:R-:W-:-:S07]  /*0cf0*/  ISETP.NE.AND P1, PT, R4, RZ, PT ;  /* 0x000000ff0400720c */ /* 0x000fce0003f25270 */
[----:B------:R-:W-:Y:S06]  /*0d00*/  @!P0 BRA `(.L_x_3) ;  /* 0x0000000000848947 */ /* 0x000fec0003800000 */
[----:B------:R-:W0:Y:S01]  /*0d10*/  LDC.64 R6, c[0x0][0x380] ;  /* 0x0000e000ff067b82 */ /* 0x000e220000000a00 */
[----:B--2---:R-:W-:-:S07]  /*0d20*/  IMAD R13, R2, R0, R3 ;  /* 0x00000000020d7224 */ /* 0x004fce00078e0203 */
[----:B------:R-:W1:Y:S08]  /*0d30*/  LDC.64 R8, c[0x0][0x388] ;  /* 0x0000e200ff087b82 */ /* 0x000e700000000a00 */
[----:B------:R-:W2:Y:S01]  /*0d40*/  LDC.64 R10, c[0x0][0x390] ;  /* 0x0000e400ff0a7b82 */ /* 0x000ea20000000a00 */
[----:B0-----:R-:W-:-:S05]  /*0d50*/  IMAD.WIDE R6, R13, 0x4, R6 ;  /* 0x000000040d067825 */ /* 0x001fca00078e0206 */
[----:B------:R-:W3:Y:S01]  /*0d60*/  LDG.E R5, desc[UR4][R6.64] ;  /* 0x0000000406057981 */ /* 0x000ee2000c1e1900 */
[----:B-1----:R-:W-:-:S05]  /*0d70*/  IMAD.WIDE R8, R13, 0x4, R8 ;  /* 0x000000040d087825 */ /* 0x002fca00078e0208 */
[----:B------:R-:W3:Y:S01]  /*0d80*/  LDG.E R12, desc[UR4][R8.64] ;  /* 0x00000004080c7981 */ /* 0x000ee2000c1e1900 */
[----:B------:R-:W-:-:S04]  /*0d90*/  IMAD.WIDE.U32 R14, R0, 0x4, R8 ;  /* 0x00000004000e7825 */ /* 0x000fc800078e0008 */
[----:B--2---:R-:W-:-:S04]  /*0da0*/  IMAD.WIDE R10, R13, 0x4, R10 ;  /* 0x000000040d0a7825 */ /* 0x004fc800078e020a */
[----:B---3--:R-:W-:Y:S01]  /*0db0*/  FADD R5, R5, R12 ;  /* 0x0000000c05057221 */ /* 0x008fe20000000000 */
        /* <DEDUP_REMOVED lines=18> */
[----:B------:R-:W-:Y:S01]  /*0ee0*/  IMAD.WIDE.U32 R14, R0, 0x4, R18 ;  /* 0x00000004000e7825 */ /* 0x000fe200078e0012 */
[----:B------:R-:W-:-:S03]  /*0ef0*/  IADD3 R2, PT, PT, R2, 0x4, RZ ;  /* 0x0000000402027810 */ /* 0x000fc60007ffe0ff */
[----:B--2---:R-:W-:-:S05]  /*0f00*/  FADD R5, R10, R13 ;  /* 0x0000000d0a057221 */ /* 0x004fca0000000000 */
[----:B------:R1:W-:Y:S02]  /*0f10*/  STG.E desc[UR4][R14.64], R5 ;  /* 0x000000050e007986 */ /* 0x0003e4000c101904 */
.L_x_3:
[----:B------:R-:W-:Y:S05]  /*0f20*/  @!P1 EXIT ;  /* 0x000000000000994d */ /* 0x000fea0003800000 */
[----:B------:R-:W0:Y:S01]  /*0f30*/  LDC.64 R6, c[0x0][0x390] ;  /* 0x0000e400ff067b82 */ /* 0x000e220000000a00 */
[----:B-12---:R-:W-:Y:S01]  /*0f40*/  IMAD R15, R2, R0, R3 ;  /* 0x00000000020f7224 */ /* 0x006fe200078e0203 */
[----:B------:R-:W-:-:S06]  /*0f50*/  IADD3 R14, PT, PT, -R4, RZ, RZ ;  /* 0x000000ff040e7210 */ /* 0x000fcc0007ffe1ff */
[----:B------:R-:W1:Y:S08]  /*0f60*/  LDC.64 R8, c[0x0][0x380] ;  /* 0x0000e000ff087b82 */ /* 0x000e700000000a00 */
[----:B------:R-:W2:Y:S02]  /*0f70*/  LDC.64 R10, c[0x0][0x388] ;  /* 0x0000e200ff0a7b82 */ /* 0x000ea40000000a00 */
.L_x_4:
[----:B--2---:R-:W-:-:S04]  /*0f80*/  IMAD.WIDE R4, R15, 0x4, R10 ;  /* 0x000000040f047825 */ /* 0x004fc800078e020a */
[C---:B-1----:R-:W-:Y:S02]  /*0f90*/  IMAD.WIDE R12, R15.reuse, 0x4, R8 ;  /* 0x000000040f0c7825 */ /* 0x042fe400078e0208 */
[----:B------:R-:W2:Y:S04]  /*0fa0*/  LDG.E R5, desc[UR4][R4.64] ;  /* 0x0000000404057981 */ /* 0x000ea8000c1e1900 */
[----:B------:R-:W2:Y:S01]  /*0fb0*/  LDG.E R12, desc[UR4][R12.64] ;  /* 0x000000040c0c7981 */ /* 0x000ea2000c1e1900 */
[----:B------:R-:W-:Y:S01]  /*0fc0*/  IADD3 R14, PT, PT, R14, 0x1, RZ ;  /* 0x000000010e0e7810 */ /* 0x000fe20007ffe0ff */
[C---:B0--3--:R-:W-:Y:S01]  /*0fd0*/  IMAD.WIDE R2, R15.reuse, 0x4, R6 ;  /* 0x000000040f027825 */ /* 0x049fe200078e0206 */
[----:B------:R-:W-:Y:S02]  /*0fe0*/  IADD3 R15, PT, PT, R15, R0, RZ ;  /* 0x000000000f0f7210 */ /* 0x000fe40007ffe0ff */
[----:B------:R-:W-:Y:S01]  /*0ff0*/  ISETP.NE.AND P0, PT, R14, RZ, PT ;  /* 0x000000ff0e00720c */ /* 0x000fe20003f05270 */
[----:B--2---:R-:W-:-:S05]  /*1000*/  FADD R17, R12, R5 ;  /* 0x000000050c117221 */ /* 0x004fca0000000000 */
[----:B------:R3:W-:Y:S07]  /*1010*/  STG.E desc[UR4][R2.64], R17 ;  /* 0x0000001102007986 */ /* 0x0007ee000c101904 */
[----:B------:R-:W-:Y:S05]  /*1020*/  @P0 BRA `(.L_x_4) ;  /* 0xfffffffc00d40947 */ /* 0x000fea000383ffff */
[----:B------:R-:W-:Y:S05]  /*1030*/  EXIT ;  /* 0x000000000000794d */ /* 0x000fea0003800000 */
.L_x_5:
[----:B------:R-:W-:-:S00]  /*1040*/  BRA `(.L_x_5) ;  /* 0xfffffffc00fc7947 */ /* 0x000fc0000383ffff */
[----:B------:R-:W-:-:S00]  /*1050*/  NOP ;  /* 0x0000000000007918 */ /* 0x000fc00000000000 */
        /* <DEDUP_REMOVED lines=10> */
.L_x_13:


//--------------------- .text._Z19sumaMatrixKernelRowPfS_S_i --------------------------
	.section	.text._Z19sumaMatrixKernelRowPfS_S_i,"ax",@progbits
	.align	128
        .global         _Z19sumaMatrixKernelRowPfS_S_i
        .type           _Z19sumaMatrixKernelRowPfS_S_i,@function
        .size           _Z19sumaMatrixKernelRowPfS_S_i,(.L_x_14 - _Z19sumaMatrixKernelRowPfS_S_i)
        .other          _Z19sumaMatrixKernelRowPfS_S_i,@"STO_CUDA_ENTRY STV_DEFAULT"
_Z19sumaMatrixKernelRowPfS_S_i:
.text._Z19sumaMatrixKernelRowPfS_S_i:
        /* <DEDUP_REMOVED lines=9> */
[C---:B------:R-:W-:Y:S01]  /*0090*/  ISETP.GE.U32.AND P1, PT, R2.reuse, 0x10, PT ;  /* 0x000000100200780c */ /* 0x040fe20003f26070 */
[----:B------:R-:W-:Y:S01]  /*00a0*/  IMAD R0, R3, R2, RZ ;  /* 0x0000000203007224 */ /* 0x000fe200078e02ff */
[----:B------:R-:W-:Y:S01]  /*00b0*/  LOP3.LUT R14, R2, 0xf, RZ, 0xc0, !PT ;  /* 0x0000000f020e7812 */ /* 0x000fe200078ec0ff */
[----:B------:R-:W0:Y:S01]  /*00c0*/  LDCU.64 UR12, c[0x0][0x358] ;  /* 0x00006b00ff0c77ac */ /* 0x000e220008000a00 */
[----:B------:R-:W-:Y:S02]  /*00d0*/  HFMA2 R3, -RZ, RZ, 0, 0 ;  /* 0x00000000ff037431 */ /* 0x000fe400000001ff */
[----:B------:R-:W-:-:S07]  /*00e0*/  ISETP.NE.AND P0, PT, R14, RZ, PT ;  /* 0x000000ff0e00720c */ /* 0x000fce0003f05270 */
[----:B------:R-:W-:Y:S06]  /*00f0*/  @!P1 BRA `(.L_x_6) ;  /* 0x0000000400609947 */ /* 0x000fec0003800000 */
[----:B------:R-:W1:Y:S01]  /*0100*/  LDCU.128 UR4, c[0x0][0x380] ;  /* 0x00007000ff0477ac */ /* 0x000e620008000c00 */
[----:B------:R-:W-:Y:S02]  /*0110*/  LOP3.LUT R3, R2, 0x7ffffff0, RZ, 0xc0, !PT ;  /* 0x7ffffff002037812 */ /* 0x000fe400078ec0ff */
[----:B------:R-:W-:Y:S01]  /*0120*/  MOV R10, R0 ;  /* 0x00000000000a7202 */ /* 0x000fe20000000f00 */
[----:B------:R-:W2:Y:S01]  /*0130*/  LDCU.64 UR10, c[0x0][0x390] ;  /* 0x00007200ff0a77ac */ /* 0x000ea20008000a00 */
[----:B------:R-:W-:Y:S01]  /*0140*/  IADD3 R11, PT, PT, -R3, RZ, RZ ;  /* 0x000000ff030b7210 */ /* 0x000fe20007ffe1ff */
[----:B-1----:R-:W-:Y:S02]  /*0150*/  UIADD3 UR8, UP0, UPT, UR4, 0x20, URZ ;  /* 0x0000002004087890 */ /* 0x002fe4000ff1e0ff */
[----:B------:R-:W-:Y:S02]  /*0160*/  UIADD3 UR6, UP1, UPT, UR6, 0x20, URZ ;  /* 0x0000002006067890 */ /* 0x000fe4000ff3e0ff */
[----:B--2---:R-:W-:-:S02]  /*0170*/  UIADD3 UR4, UP2, UPT, UR10, 0x20, URZ ;  /* 0x000000200a047890 */ /* 0x004fc4000ff5e0ff */
[----:B------:R-:W-:Y:S02]  /*0180*/  UIADD3.X UR9, UPT, UPT, URZ, UR5, URZ, UP0, !UPT ;  /* 0x00000005ff097290 */ /* 0x000fe400087fe4ff */
[----:B------:R-:W-:Y:S02]  /*0190*/  UIADD3.X UR7, UPT, UPT, URZ, UR7, URZ, UP1, !UPT ;  /* 0x00000007ff077290 */ /* 0x000fe40008ffe4ff */
[----:B------:R-:W-:-:S12]  /*01a0*/  UIADD3.X UR5, UPT, UPT, URZ, UR11, URZ, UP2, !UPT ;  /* 0x0000000bff057290 */ /* 0x000fd800097fe4ff */
.L_x_7:
[----:B------:R-:W-:Y:S02]  /*01b0*/  MOV R4, UR8 ;  /* 0x0000000800047c02 */ /* 0x000fe40008000f00 */
[----:B------:R-:W-:Y:S02]  /*01c0*/  MOV R5, UR9 ;  /* 0x0000000900057c02 */ /* 0x000fe40008000f00 */
[----:B------:R-:W-:Y:S02]  /*01d0*/  MOV R6, UR6 ;  /* 0x0000000600067c02 */ /* 0x000fe40008000f00 */
[----:B------:R-:W-:Y:S01]  /*01e0*/  MOV R7, UR7 ;  /* 0x0000000700077c02 */ /* 0x000fe20008000f00 */
[----:B------:R-:W-:-:S04]  /*01f0*/  IMAD.WIDE R4, R10, 0x4, R4 ;  /* 0x000000040a047825 */ /* 0x000fc800078e0204 */
[----:B------:R-:W-:Y:S01]  /*0200*/  IMAD.WIDE R6, R10, 0x4, R6 ;  /* 0x000000040a067825 */ /* 0x000fe200078e0206 */
[----:B0-----:R-:W2:Y:S04]  /*0210*/  LDG.E R12, desc[UR12][R4.64+-0x20] ;  /* 0xffffe00c040c7981 */ /* 0x001ea8000c1e1900 */
[----:B----4-:R-:W2:Y:S01]  /*0220*/  LDG.E R13, desc[UR12][R6.64+-0x20] ;  /* 0xffffe00c060d7981 */ /* 0x010ea2000c1e1900 */
[----:B------:R-:W-:Y:S02]  /*0230*/  MOV R8, UR4 ;  /* 0x0000000400087c02 */ /* 0x000fe40008000f00 */
[----:B------:R-:W-:-:S03]  /*0240*/  MOV R9, UR5 ;  /* 0x0000000500097c02 */ /* 0x000fc60008000f00 */
[----:B------:R-:W-:-:S04]  /*0250*/  IMAD.WIDE R8, R10, 0x4, R8 ;  /* 0x000000040a087825 */ /* 0x000fc800078e0208 */
[----:B--2---:R-:W-:-:S05]  /*0260*/  FADD R13, R12, R13 ;  /* 0x0000000d0c0d7221 */ /* 0x004fca0000000000 */
[----:B------:R0:W-:Y:S04]  /*0270*/  STG.E desc[UR12][R8.64+-0x20], R13 ;  /* 0xffffe00d08007986 */ /* 0x0001e8000c10190c */
[----:B------:R-:W2:Y:S04]  /*0280*/  LDG.E R12, desc[UR12][R4.64+-0x1c] ;  /* 0xffffe40c040c7981 */ /* 0x000ea8000c1e1900 */
[----:B------:R-:W2:Y:S02]  /*0290*/  LDG.E R15, desc[UR12][R6.64+-0x1c] ;  /* 0xffffe40c060f7981 */ /* 0x000ea4000c1e1900 */
[----:B--2---:R-:W-:-:S05]  /*02a0*/  FADD R15, R12, R15 ;  /* 0x0000000f0c0f7221 */ /* 0x004fca0000000000 */
[----:B------:R1:W-:Y:S04]  /*02b0*/  STG.E desc[UR12][R8.64+-0x1c], R15 ;  /* 0xffffe40f08007986 */ /* 0x0003e8000c10190c */
[----:B------:R-:W2:Y:S04]  /*02c0*/  LDG.E R12, desc[UR12][R4.64+-0x18] ;  /* 0xffffe80c040c7981 */ /* 0x000ea8000c1e1900 */
[----:B------:R-:W2:Y:S02]  /*02d0*/  LDG.E R17, desc[UR12][R6.64+-0x18] ;  /* 0xffffe80c06117981 */ /* 0x000ea4000c1e1900 */
[----:B--2---:R-:W-:-:S05]  /*02e0*/  FADD R17, R12, R17 ;  /* 0x000000110c117221 */ /* 0x004fca0000000000 */
[----:B------:R2:W-:Y:S04]  /*02f0*/  STG.E desc[UR12][R8.64+-0x18], R17 ;  /* 0xffffe81108007986 */ /* 0x0005e8000c10190c */
[----:B------:R-:W3:Y:S04]  /*0300*/  LDG.E R12, desc[UR12][R4.64+-0x14] ;  /* 0xffffec0c040c7981 */ /* 0x000ee8000c1e1900 */
[----:B------:R-:W3:Y:S02]  /*0310*/  LDG.E R19, desc[UR12][R6.64+-0x14] ;  /* 0xffffec0c06137981 */ /* 0x000ee4000c1e1900 */
[----:B---3--:R-:W-:-:S05]  /*0320*/  FADD R19, R12, R19 ;  /* 0x000000130c137221 */ /* 0x008fca0000000000 */
[----:B------:R3:W-:Y:S04]  /*0330*/  STG.E desc[UR12][R8.64+-0x14], R19 ;  /* 0xffffec1308007986 */ /* 0x0007e8000c10190c */
[----:B------:R-:W4:Y:S04]  /*0340*/  LDG.E R12, desc[UR12][R4.64+-0x10] ;  /* 0xfffff00c040c7981 */ /* 0x000f28000c1e1900 */
[----:B0-----:R-:W4:Y:S02]  /*0350*/  LDG.E R13, desc[UR12][R6.64+-0x10] ;  /* 0xfffff00c060d7981 */ /* 0x001f24000c1e1900 */
[----:B----4-:R-:W-:-:S05]  /*0360*/  FADD R13, R12, R13 ;  /* 0x0000000d0c0d7221 */ /* 0x010fca0000000000 */
[----:B------:R0:W-:Y:S04]  /*0370*/  STG.E desc[UR12][R8.64+-0x10], R13 ;  /* 0xfffff00d08007986 */ /* 0x0001e8000c10190c */
[----:B------:R-:W4:Y:S04]  /*0380*/  LDG.E R12, desc[UR12][R4.64+-0xc] ;  /* 0xfffff40c040c7981 */ /* 0x000f28000c1e1900 */
[----:B-1----:R-:W4:Y:S02]  /*0390*/  LDG.E R15, desc[UR12][R6.64+-0xc] ;  /* 0xfffff40c060f7981 */ /* 0x002f24000c1e1900 */
[----:B----4-:R-:W-:-:S05]  /*03a0*/  FADD R15, R12, R15 ;  /* 0x0000000f0c0f7221 */ /* 0x010fca0000000000 */
[----:B------:R1:W-:Y:S04]  /*03b0*/  STG.E desc[UR12][R8.64+-0xc], R15 ;  /* 0xfffff40f08007986 */ /* 0x0003e8000c10190c */
[----:B------:R-:W4:Y:S04]  /*03c0*/  LDG.E R12, desc[UR12][R4.64+-0x8] ;  /* 0xfffff80c040c7981 */ /* 0x000f28000c1e1900 */
[----:B--2---:R-:W4:Y:S02]  /*03d0*/  LDG.E R17, desc[UR12][R6.64+-0x8] ;  /* 0xfffff80c06117981 */ /* 0x004f24000c1e1900 */
[----:B----4-:R-:W-:-:S05]  /*03e0*/  FADD R17, R12, R17 ;  /* 0x000000110c117221 */ /* 0x010fca0000000000 */
[----:B------:R2:W-:Y:S04]  /*03f0*/  STG.E desc[UR12][R8.64+-0x8], R17 ;  /* 0xfffff81108007986 */ /* 0x0005e8000c10190c */
[----:B------:R-:W4:Y:S04]  /*0400*/  LDG.E R12, desc[UR12][R4.64+-0x4] ;  /* 0xfffffc0c040c7981 */ /* 0x000f28000c1e1900 */
[----:B---3--:R-:W4:Y:S02]  /*0410*/  LDG.E R19, desc[UR12][R6.64+-0x4] ;  /* 0xfffffc0c06137981 */ /* 0x008f24000c1e1900 */
[----:B----4-:R-:W-:-:S05]  /*0420*/  FADD R19, R12, R19 ;  /* 0x000000130c137221 */ /* 0x010fca0000000000 */
        /* <DEDUP_REMOVED lines=21> */
[----:B------:R-:W5:Y:S04]  /*0580*/  LDG.E R12, desc[UR12][R4.64+0x14] ;  /* 0x0000140c040c7981 */ /* 0x000f68000c1e1900 */
[----:B-1----:R-:W5:Y:S02]  /*0590*/  LDG.E R15, desc[UR12][R6.64+0x14] ;  /* 0x0000140c060f7981 */ /* 0x002f64000c1e1900 */
[----:B-----5:R-:W-:-:S05]  /*05a0*/  FADD R15, R12, R15 ;  /* 0x0000000f0c0f7221 */ /* 0x020fca0000000000 */
[----:B------:R4:W-:Y:S04]  /*05b0*/  STG.E desc[UR12][R8.64+0x14], R15 ;  /* 0x0000140f08007986 */ /* 0x0009e8000c10190c */
[----:B------:R-:W5:Y:S04]  /*05c0*/  LDG.E R12, desc[UR12][R4.64+0x18] ;  /* 0x0000180c040c7981 */ /* 0x000f68000c1e1900 */
[----:B--2---:R-:W5:Y:S01]  /*05d0*/  LDG.E R17, desc[UR12][R6.64+0x18] ;  /* 0x0000180c06117981 */ /* 0x004f62000c1e1900 */
[----:B------:R-:W-:Y:S01]  /*05e0*/  IADD3 R11, PT, PT, R11, 0x10, RZ ;  /* 0x000000100b0b7810 */ /* 0x000fe20007ffe0ff */
[----:B-----5:R-:W-:-:S05]  /*05f0*/  FADD R17, R12, R17 ;  /* 0x000000110c117221 */ /* 0x020fca0000000000 */
[----:B------:R4:W-:Y:S04]  /*0600*/  STG.E desc[UR12][R8.64+0x18], R17 ;  /* 0x0000181108007986 */ /* 0x0009e8000c10190c */
[----:B------:R-:W2:Y:S04]  /*0610*/  LDG.E R12, desc[UR12][R4.64+0x1c] ;  /* 0x00001c0c040c7981 */ /* 0x000ea8000c1e1900 */
[----:B---3--:R-:W2:Y:S01]  /*0620*/  LDG.E R19, desc[UR12][R6.64+0x1c] ;  /* 0x00001c0c06137981 */ /* 0x008ea2000c1e1900 */
[----:B------:R-:W-:Y:S02]  /*0630*/  ISETP.NE.AND P1, PT, R11, RZ, PT ;  /* 0x000000ff0b00720c */ /* 0x000fe40003f25270 */
[----:B------:R-:W-:Y:S01]  /*0640*/  IADD3 R10, PT, PT, R10, 0x10, RZ ;  /* 0x000000100a0a7810 */ /* 0x000fe20007ffe0ff */
[----:B--2---:R-:W-:-:S05]  /*0650*/  FADD R19, R12, R19 ;  /* 0x000000130c137221 */ /* 0x004fca0000000000 */
[----:B------:R4:W-:Y:S05]  /*0660*/  STG.E desc[UR12][R8.64+0x1c], R19 ;  /* 0x00001c1308007986 */ /* 0x0009ea000c10190c */
[----:B------:R-:W-:Y:S05]  /*0670*/  @P1 BRA `(.L_x_7) ;  /* 0xfffffff800cc1947 */ /* 0x000fea000383ffff */
.L_x_6:
[----:B0-----:R-:W-:Y:S05]  /*0680*/  @!P0 EXIT ;  /* 0x000000000000894d */ /* 0x001fea0003800000 */
[----:B------:R-:W-:Y:S02]  /*0690*/  ISETP.GE.U32.AND P0, PT, R14, 0x8, PT ;  /* 0x000000080e00780c */ /* 0x000fe40003f06070 */
[----:B------:R-:W-:-:S04]  /*06a0*/  LOP3.LUT R12, R2, 0x7, RZ, 0xc0, !PT ;  /* 0x00000007020c7812 */ /* 0x000fc800078ec0ff */
[----:B------:R-:W-:-:S07]  /*06b0*/  ISETP.NE.AND P1, PT, R12, RZ, PT ;  /* 0x000000ff0c00720c */ /* 0x000fce0003f25270 */
[----:B------:R-:W-:Y:S06]  /*06c0*/  @!P0 BRA `(.L_x_8) ;  /* 0x0000000000a08947 */ /* 0x000fec0003800000 */
[----:B------:R-:W0:Y:S01]  /*06d0*/  LDC.64 R4, c[0x0][0x380] ;  /* 0x0000e000ff047b82 */ /* 0x000e220000000a00 */
[----:B------:R-:W-:-:S07]  /*06e0*/  IADD3 R11, PT, PT, R0, R3, RZ ;  /* 0x00000003000b7210 */ /* 0x000fce0007ffe0ff */
[----:B------:R-:W1:Y:S08]  /*06f0*/  LDC.64 R6, c[0x0][0x388] ;  /* 0x0000e200ff067b82 */ /* 0x000e700000000a00 */
[----:B----4-:R-:W2:Y:S01]  /*0700*/  LDC.64 R8, c[0x0][0x390] ;  /* 0x0000e400ff087b82 */ /* 0x010ea20000000a00 */
[----:B0-----:R-:W-:-:S05]  /*0710*/  IMAD.WIDE R4, R11, 0x4, R4 ;  /* 0x000000040b047825 */ /* 0x001fca00078e0204 */
[----:B------:R-:W3:Y:S01]  /*0720*/  LDG.E R10, desc[UR12][R4.64] ;  /* 0x0000000c040a7981 */ /* 0x000ee2000c1e1900 */
[----:B-1----:R-:W-:-:S05]  /*0730*/  IMAD.WIDE R6, R11, 0x4, R6 ;  /* 0x000000040b067825 */ /* 0x002fca00078e0206 */
[----:B------:R-:W3:Y:S01]  /*0740*/  LDG.E R13, desc[UR12][R6.64] ;  /* 0x0000000c060d7981 */ /* 0x000ee2000c1e1900 */
[----:B--2---:R-:W-:-:S04]  /*0750*/  IMAD.WIDE R8, R11, 0x4, R8 ;  /* 0x000000040b087825 */ /* 0x004fc800078e0208 */
[----:B---3--:R-:W-:-:S05]  /*0760*/  FADD R13, R10, R13 ;  /* 0x0000000d0a0d7221 */ /* 0x008fca0000000000 */
        /* <DEDUP_REMOVED lines=25> */
[----:B------:R-:W2:Y:S04]  /*0900*/  LDG.E R10, desc[UR12][R4.64+0x1c] ;  /* 0x00001c0c040a7981 */ /* 0x000ea8000c1e1900 */
[----:B---3--:R-:W2:Y:S01]  /*0910*/  LDG.E R17, desc[UR12][R6.64+0x1c] ;  /* 0x00001c0c06117981 */ /* 0x008ea2000c1e1900 */
[----:B------:R-:W-:Y:S01]  /*0920*/  IADD3 R3, PT, PT, R3, 0x8, RZ ;  /* 0x0000000803037810 */ /* 0x000fe20007ffe0ff */
[----:B--2---:R-:W-:-:S05]  /*0930*/  FADD R17, R10, R17 ;  /* 0x000000110a117221 */ /* 0x004fca0000000000 */
[----:B------:R0:W-:Y:S02]  /*0940*/  STG.E desc[UR12][R8.64+0x1c], R17 ;  /* 0x00001c1108007986 */ /* 0x0001e4000c10190c */
.L_x_8:
[----:B------:R-:W-:Y:S05]  /*0950*/  @!P1 EXIT ;  /* 0x000000000000994d */ /* 0x000fea0003800000 */
[----:B------:R-:W-:Y:S02]  /*0960*/  ISETP.GE.U32.AND P0, PT, R12, 0x4, PT ;  /* 0x000000040c00780c */ /* 0x000fe40003f06070 */
[----:B------:R-:W-:-:S04]  /*0970*/  LOP3.LUT R2, R2, 0x3, RZ, 0xc0, !PT ;  /* 0x0000000302027812 */ /* 0x000fc800078ec0ff */
[----:B------:R-:W-:-:S07]  /*0980*/  ISETP.NE.AND P1, PT, R2, RZ, PT ;  /* 0x000000ff0200720c */ /* 0x000fce0003f25270 */
[----:B------:R-:W-:Y:S06]  /*0990*/  @!P0 BRA `(.L_x_9) ;  /* 0x0000000000608947 */ /* 0x000fec0003800000 */
[----:B------:R-:W1:Y:S01]  /*09a0*/  LDC.64 R4, c[0x0][0x380] ;  /* 0x0000e000ff047b82 */ /* 0x000e620000000a00 */
[----:B0---4-:R-:W-:-:S07]  /*09b0*/  IADD3 R13, PT, PT, R0, R3, RZ ;  /* 0x00000003000d7210 */ /* 0x011fce0007ffe0ff */
[----:B------:R-:W0:Y:S08]  /*09c0*/  LDC.64 R6, c[0x0][0x388] ;  /* 0x0000e200ff067b82 */ /* 0x000e300000000a00 */
[----:B------:R-:W2:Y:S01]  /*09d0*/  LDC.64 R8, c[0x0][0x390] ;  /* 0x0000e400ff087b82 */ /* 0x000ea20000000a00 */
[----:B-1----:R-:W-:-:S05]  /*09e0*/  IMAD.WIDE R4, R13, 0x4, R4 ;  /* 0x000000040d047825 */ /* 0x002fca00078e0204 */
[----:B------:R-:W3:Y:S01]  /*09f0*/  LDG.E R10, desc[UR12][R4.64] ;  /* 0x0000000c040a7981 */ /* 0x000ee2000c1e1900 */
[----:B0-----:R-:W-:-:S05]  /*0a00*/  IMAD.WIDE R6, R13, 0x4, R6 ;  /* 0x000000040d067825 */ /* 0x001fca00078e0206 */
        /* <DEDUP_REMOVED lines=12> */
[----:B------:R-:W2:Y:S04]  /*0ad0*/  LDG.E R10, desc[UR12][R4.64+0xc] ;  /* 0x00000c0c040a7981 */ /* 0x000ea8000c1e1900 */
[----:B------:R-:W2:Y:S01]  /*0ae0*/  LDG.E R17, desc[UR12][R6.64+0xc] ;  /* 0x00000c0c06117981 */ /* 0x000ea2000c1e1900 */
[----:B------:R-:W-:Y:S01]  /*0af0*/  IADD3 R3, PT, PT, R3, 0x4, RZ ;  /* 0x0000000403037810 */ /* 0x000fe20007ffe0ff */
[----:B--2---:R-:W-:-:S05]  /*0b00*/  FADD R17, R10, R17 ;  /* 0x000000110a117221 */ /* 0x004fca0000000000 */
[----:B------:R1:W-:Y:S02]  /*0b10*/  STG.E desc[UR12][R8.64+0xc], R17 ;  /* 0x00000c1108007986 */ /* 0x0003e4000c10190c */
.L_x_9:
[----:B------:R-:W-:Y:S05]  /*0b20*/  @!P1 EXIT ;  /* 0x000000000000994d */ /* 0x000fea0003800000 */
[----:B01--4-:R-:W0:Y:S01]  /*0b30*/  LDC.64 R8, c[0x0][0x390] ;  /* 0x0000e400ff087b82 */ /* 0x013e220000000a00 */
[----:B------:R-:W-:Y:S02]  /*0b40*/  IADD3 R15, PT, PT, R0, R3, RZ ;  /* 0x00000003000f7210 */ /* 0x000fe40007ffe0ff */
[----:B------:R-:W-:-:S05]  /*0b50*/  IADD3 R0, PT, PT, -R2, RZ, RZ ;  /* 0x000000ff02007210 */ /* 0x000fca0007ffe1ff */
[----:B------:R-:W1:Y:S08]  /*0b60*/  LDC.64 R12, c[0x0][0x380] ;  /* 0x0000e000ff0c7b82 */ /* 0x000e700000000a00 */
[----:B------:R-:W2:Y:S02]  /*0b70*/  LDC.64 R10, c[0x0][0x388] ;  /* 0x0000e200ff0a7b82 */ /* 0x000ea40000000a00 */
.L_x_10:
[----:B--2---:R-:W-:-:S04]  /*0b80*/  IMAD.WIDE R4, R15, 0x4, R10 ;  /* 0x000000040f047825 */ /* 0x004fc800078e020a */
[C---:B-1----:R-:W-:Y:S02]  /*0b90*/  IMAD.WIDE R6, R15.reuse, 0x4, R12 ;  /* 0x000000040f067825 */ /* 0x042fe400078e020c */
[----:B------:R-:W2:Y:S04]  /*0ba0*/  LDG.E R5, desc[UR12][R4.64] ;  /* 0x0000000c04057981 */ /* 0x000ea8000c1e1900 */
[----:B------:R-:W2:Y:S01]  /*0bb0*/  LDG.E R6, desc[UR12][R6.64] ;  /* 0x0000000c06067981 */ /* 0x000ea2000c1e1900 */
[----:B------:R-:W-:Y:S01]  /*0bc0*/  IADD3 R0, PT, PT, R0, 0x1, RZ ;  /* 0x0000000100007810 */ /* 0x000fe20007ffe0ff */
[C---:B0--3--:R-:W-:Y:S01]  /*0bd0*/  IMAD.WIDE R2, R15.reuse, 0x4, R8 ;  /* 0x000000040f027825 */ /* 0x049fe200078e0208 */
[----:B------:R-:W-:Y:S02]  /*0be0*/  IADD3 R15, PT, PT, R15, 0x1, RZ ;  /* 0x000000010f0f7810 */ /* 0x000fe40007ffe0ff */
[----:B------:R-:W-:Y:S01]  /*0bf0*/  ISETP.NE.AND P0, PT, R0, RZ, PT ;  /* 0x000000ff0000720c */ /* 0x000fe20003f05270 */
[----:B--2---:R-:W-:-:S05]  /*0c00*/  FADD R17, R6, R5 ;  /* 0x0000000506117221 */ /* 0x004fca0000000000 */
[----:B------:R3:W-:Y:S07]  /*0c10*/  STG.E desc[UR12][R2.64], R17 ;  /* 0x0000001102007986 */ /* 0x0007ee000c10190c */
[----:B------:R-:W-:Y:S05]  /*0c20*/  @P0 BRA `(.L_x_10) ;  /* 0xfffffffc00d40947 */ /* 0x000fea000383ffff */
[----:B------:R-:W-:Y:S05]  /*0c30*/  EXIT ;  /* 0x000000000000794d */ /* 0x000fea0003800000 */
.L_x_11:
        /* <DEDUP_REMOVED lines=12> */
.L_x_14:


//--------------------- .text._Z16sumaMatrixKernelPfS_S_i --------------------------
	.section	.text._Z16sumaMatrixKernelPfS_S_i,"ax",@progbits
	.align	128
        .global         _Z16sumaMatrixKernelPfS_S_i
        .type           _Z16sumaMatrixKernelPfS_S_i,@function
        .size           _Z16sumaMatrixKernelPfS_S_i,(.L_x_15 - _Z16sumaMatrixKernelPfS_S_i)
        .other          _Z16sumaMatrixKernelPfS_S_i,@"STO_CUDA_ENTRY STV_DEFAULT"
_Z16sumaMatrixKernelPfS_S_i:
.text._Z16sumaMatrixKernelPfS_S_i:
[----:B------:R-:W-:Y:S01]  /*0000*/  LDC R1, c[0x0][0x37c] ;  /* 0x0000df00ff017b82 */ /* 0x000fe20000000800 */
[----:B------:R-:W0:Y:S01]  /*0010*/  S2R R9, SR_TID.X ;  /* 0x0000000000097919 */ /* 0x000e220000002100 */
[----:B------:R-:W1:Y:S01]  /*0020*/  LDCU UR4, c[0x0][0x398] ;  /* 0x00007300ff0477ac */ /* 0x000e620008000800 */
[----:B------:R-:W0:Y:S01]  /*0030*/  S2R R0, SR_CTAID.X ;  /* 0x0000000000007919 */ /* 0x000e220000002500 */
[----:B------:R-:W0:Y:S01]  /*0040*/  LDCU UR5, c[0x0][0x360] ;  /* 0x00006c00ff0577ac */ /* 0x000e220008000800 */
[----:B-1----:R-:W-:Y:S01]  /*0050*/  UIMAD UR4, UR4, UR4, URZ ;  /* 0x00000004040472a4 */ /* 0x002fe2000f8e02ff */
[----:B0-----:R-:W-:-:S05]  /*0060*/  IMAD R9, R0, UR5, R9 ;  /* 0x0000000500097c24 */ /* 0x001fca000f8e0209 */
[----:B------:R-:W-:-:S13]  /*0070*/  ISETP.GE.AND P0, PT, R9, UR4, PT ;  /* 0x0000000409007c0c */ /* 0x000fda000bf06270 */
[----:B------:R-:W-:Y:S05]  /*0080*/  @P0 EXIT ;  /* 0x000000000000094d */ /* 0x000fea0003800000 */
[----:B------:R-:W0:Y:S01]  /*0090*/  LDC.64 R2, c[0x0][0x380] ;  /* 0x0000e000ff027b82 */ /* 0x000e220000000a00 */
[----:B------:R-:W1:Y:S07]  /*00a0*/  LDCU.64 UR4, c[0x0][0x358] ;  /* 0x00006b00ff0477ac */ /* 0x000e6e0008000a00 */
[----:B------:R-:W2:Y:S08]  /*00b0*/  LDC.64 R4, c[0x0][0x388] ;  /* 0x0000e200ff047b82 */ /* 0x000eb00000000a00 */
[----:B------:R-:W3:Y:S01]  /*00c0*/  LDC.64 R6, c[0x0][0x390] ;  /* 0x0000e400ff067b82 */ /* 0x000ee20000000a00 */
[----:B0-----:R-:W-:-:S06]  /*00d0*/  IMAD.WIDE R2, R9, 0x4, R2 ;  /* 0x0000000409027825 */ /* 0x001fcc00078e0202 */
[----:B-1----:R-:W4:Y:S01]  /*00e0*/  LDG.E R2, desc[UR4][R2.64] ;  /* 0x0000000402027981 */ /* 0x002f22000c1e1900 */
[----:B--2---:R-:W-:-:S06]  /*00f0*/  IMAD.WIDE R4, R9, 0x4, R4 ;  /* 0x0000000409047825 */ /* 0x004fcc00078e0204 */
[----:B------:R-:W4:Y:S01]  /*0100*/  LDG.E R5, desc[UR4][R4.64] ;  /* 0x0000000404057981 */ /* 0x000f22000c1e1900 */
[----:B---3--:R-:W-:-:S04]  /*0110*/  IMAD.WIDE R6, R9, 0x4, R6 ;  /* 0x0000000409067825 */ /* 0x008fc800078e0206 */
[----:B----4-:R-:W-:-:S05]  /*0120*/  FADD R9, R2, R5 ;  /* 0x0000000502097221 */ /* 0x010fca0000000000 */
[----:B------:R-:W-:Y:S01]  /*0130*/  STG.E desc[UR4][R6.64], R9 ;  /* 0x0000000906007986 */ /* 0x000fe2000c101904 */
[----:B------:R-:W-:Y:S05]  /*0140*/  EXIT ;  /* 0x000000000000794d */ /* 0x000fea0003800000 */
.L_x_12:
        /* <DEDUP_REMOVED lines=11> */
.L_x_15:


//--------------------- .nv.shared.reserved.0     --------------------------
	.section	.nv.shared.reserved.0,"aw",@nobits
	.weak		__nv_reservedSMEM_offset_0_alias
	.size		__nv_reservedSMEM_offset_0_alias, 0, 64
	.other		__nv_reservedSMEM_offset_0_alias,@"STO_CUDA_RESERVED_SHARED STV_DEFAULT"
__nv_reservedSMEM_offset_0_alias:
	.zero		0
	.zero		64


//--------------------- .nv.constant0._Z22sumaMatrixKernelColumnPfS_S_i --------------------------
	.section	.nv.constant0._Z22sumaMatrixKernelColumnPfS_S_i,"a",@progbits
	.sectionflags	@""
	.align	4
.nv.constant0._Z22sumaMatrixKernelColumnPfS_S_i:
	.zero		924


//--------------------- .nv.constant0._Z19sumaMatrixKernelRowPfS_S_i --------------------------
	.section	.nv.constant0._Z19sumaMatrixKernelRowPfS_S_i,"a",@progbits
	.sectionflags	@""
	.align	4
.nv.constant0._Z19sumaMatrixKernelRowPfS_S_i:
	.zero		924


//--------------------- .nv.constant0._Z16sumaMatrixKernelPfS_S_i --------------------------
	.section	.nv.constant0._Z16sumaMatrixKernelPfS_S_i,"a",@progbits
	.sectionflags	@""
	.align	4
.nv.constant0._Z16sumaMatrixKernelPfS_S_i:
	.zero		924


//--------------------- SYMBOLS --------------------------

	.type		.nv.reservedSmem.offset0,@object
	.size		.nv.reservedSmem.offset0,0x4
